// auto-generated by cutlass_sweep.fmha — config: {"arch": "sm_90", "dtype": "fp16", "head_dim": 64, "mask": "none", "schedule": "cooperative", "tile_kv": 128, "tile_q": 128}
#include "cutlass/cutlass.h"
#include "cute/tensor.hpp"
#include "cutlass/device_kernel.h"
#include "cutlass/kernel_hardware_info.h"
#include "88_hopper_fmha/collective/fmha_fusion.hpp"
#include "88_hopper_fmha/kernel/fmha_kernel_builder.hpp"

using namespace cute;
using Element = cutlass::half_t;
using TileShape = Shape<_128, _128, _64>;
using StrideQ = cute::tuple<int, _1, cute::tuple<int, int>>;
using StrideK = cute::tuple<int, _1, cute::tuple<int, int>>;
using StrideV = cute::tuple<int, cute::_1, cute::tuple<int, int>>;

using Kernel = typename cutlass::fmha::kernel::FmhaBuilder<
    Element, float, float,
    TileShape, StrideQ, StrideK, StrideV,
    cutlass::fmha::collective::DefaultFusion,
    cutlass::gemm::KernelTmaWarpSpecializedCooperative
  >::Kernel;

auto* _anchor = &cutlass::device_kernel<Kernel>;


// ===== COMPILED SASS (sm_90a) =====

	.target	sm_90a

	.elftype	@"ET_EXEC"


//--------------------- .note.nv.tkinfo           --------------------------
	.section	.note.nv.tkinfo,"",@"SHT_NOTE"
	.sectionflags	@"SHF_NOTE_NV_TKINFO"
	.tkinfo
        /*0018*/ 	.word	0x00000002
        /*0030*/ 	.string	""
        /*0030*/ 	.string	"ptxas"
        /*0030*/ 	.string	"Cuda compilation tools, release 13.0, V13.0.88"
        /*0030*/ 	.string	"Build cuda_13.0.r13.0/compiler.36424714_0"
        /*0030*/ 	.string	"-arch sm_90a -m 64 "



//--------------------- .note.nv.cuinfo           --------------------------
	.section	.note.nv.cuinfo,"",@"SHT_NOTE"
	.sectionflags	@"SHF_NOTE_NV_CUINFO"
        /*0018*/ 	.short	0x0002
        /*001a*/ 	.short	0x005a
        /*001c*/ 	.short	0x0082
	.zero		2


//--------------------- .nv.info                  --------------------------
	.section	.nv.info,"",@"SHT_CUDA_INFO"
	.align	4


	//----- nvinfo : EIATTR_REGCOUNT
	.align		4
        /*0000*/ 	.byte	0x04, 0x2f
        /*0002*/ 	.short	(.L_15 - .L_14)
	.align		4
.L_14:
        /*0004*/ 	.word	index@(_ZN7cutlass13device_kernelINS_4fmha6kernel28FmhaKernelTmaWarpSpecializedINS1_10collective30FmhaMainloopTmaWarpSpecializedINS_6half_tEffN4cute5tupleIJNS7_1CILi128EEESA_NS9_ILi64EEEEEENS8_IJiNS9_ILi1EEENS8_IJiiEEEEEESF_SF_NS4_13DefaultFusionEJEEENS4_15FmhaFwdEpilogueIS6_fNS8_IJSB_SB_SA_EEEEENS2_23IndividualTileSchedulerEJEEEEEvNT_6ParamsE)
        /*0008*/ 	.word	0x000000a8


	//----- nvinfo : EIATTR_FRAME_SIZE
	.align		4
.L_15:
        /*000c*/ 	.byte	0x04, 0x11
        /*000e*/ 	.short	(.L_17 - .L_16)
	.align		4
.L_16:
        /*0010*/ 	.word	index@($__internal_0_$__cuda_sm20_rcp_rn_f32_slowpath)
        /*0014*/ 	.word	0x00000000


	//----- nvinfo : EIATTR_FRAME_SIZE
	.align		4
.L_17:
        /*0018*/ 	.byte	0x04, 0x11
        /*001a*/ 	.short	(.L_19 - .L_18)
	.align		4
.L_18:
        /*001c*/ 	.word	index@(_ZN7cutlass13device_kernelINS_4fmha6kernel28FmhaKernelTmaWarpSpecializedINS1_10collective30FmhaMainloopTmaWarpSpecializedINS_6half_tEffN4cute5tupleIJNS7_1CILi128EEESA_NS9_ILi64EEEEEENS8_IJiNS9_ILi1EEENS8_IJiiEEEEEESF_SF_NS4_13DefaultFusionEJEEENS4_15FmhaFwdEpilogueIS6_fNS8_IJSB_SB_SA_EEEEENS2_23IndividualTileSchedulerEJEEEEEvNT_6ParamsE)
        /*0020*/ 	.word	0x00000000


	//----- nvinfo : EIATTR_MIN_STACK_SIZE
	.align		4
.L_19:
        /*0024*/ 	.byte	0x04, 0x12
        /*0026*/ 	.short	(.L_21 - .L_20)
	.align		4
.L_20:
        /*0028*/ 	.word	index@(_ZN7cutlass13device_kernelINS_4fmha6kernel28FmhaKernelTmaWarpSpecializedINS1_10collective30FmhaMainloopTmaWarpSpecializedINS_6half_tEffN4cute5tupleIJNS7_1CILi128EEESA_NS9_ILi64EEEEEENS8_IJiNS9_ILi1EEENS8_IJiiEEEEEESF_SF_NS4_13DefaultFusionEJEEENS4_15FmhaFwdEpilogueIS6_fNS8_IJSB_SB_SA_EEEEENS2_23IndividualTileSchedulerEJEEEEEvNT_6ParamsE)
        /*002c*/ 	.word	0x00000000
.L_21:


//--------------------- .nv.compat                --------------------------
	.section	.nv.compat,"",@"SHT_CUDA_COMPAT_INFO"
	.align	4
        /*0000*/ 	.byte	0x02, 0x09, 0x01, 0x00, 0x02, 0x02, 0x04, 0x00, 0x02, 0x05, 0x05, 0x00, 0x03, 0x07, 0x01, 0x01
        /*0010*/ 	.byte	0x02, 0x03, 0x01, 0x00, 0x02, 0x06, 0x01, 0x00, 0x04, 0x0b, 0x08, 0x00, 0x00, 0x00, 0x00, 0x00
        /*0020*/ 	.byte	0x00, 0x00, 0x00, 0x00


//--------------------- .nv.info._ZN7cutlass13device_kernelINS_4fmha6kernel28FmhaKernelTmaWarpSpecializedINS1_10collective30FmhaMainloopTmaWarpSpecializedINS_6half_tEffN4cute5tupleIJNS7_1CILi128EEESA_NS9_ILi64EEEEEENS8_IJiNS9_ILi1EEENS8_IJiiEEEEEESF_SF_NS4_13DefaultFusionEJEEENS4_15FmhaFwdEpilogueIS6_fNS8_IJSB_SB_SA_EEEEENS2_23IndividualTileSchedulerEJEEEEEvNT_6ParamsE --------------------------
	.section	.nv.info._ZN7cutlass13device_kernelINS_4fmha6kernel28FmhaKernelTmaWarpSpecializedINS1_10collective30FmhaMainloopTmaWarpSpecializedINS_6half_tEffN4cute5tupleIJNS7_1CILi128EEESA_NS9_ILi64EEEEEENS8_IJiNS9_ILi1EEENS8_IJiiEEEEEESF_SF_NS4_13DefaultFusionEJEEENS4_15FmhaFwdEpilogueIS6_fNS8_IJSB_SB_SA_EEEEENS2_23IndividualTileSchedulerEJEEEEEvNT_6ParamsE,"",@"SHT_CUDA_INFO"
	.sectionflags	@""
	.align	4


	//----- nvinfo : EIATTR_CUDA_API_VERSION
	.align		4
        /*0000*/ 	.byte	0x04, 0x37
        /*0002*/ 	.short	(.L_23 - .L_22)
.L_22:
        /*0004*/ 	.word	0x00000082


	//----- nvinfo : EIATTR_KPARAM_INFO
	.align		4
.L_23:
        /*0008*/ 	.byte	0x04, 0x17
        /*000a*/ 	.short	(.L_25 - .L_24)
.L_24:
        /*000c*/ 	.word	0x00000000
        /*0010*/ 	.short	0x0000
        /*0012*/ 	.short	0x0070
        /*0014*/ 	.byte	0x00, 0xf0, 0x01, 0x20


	//----- nvinfo : EIATTR_SPARSE_MMA_MASK
	.align		4
.L_25:
        /*0018*/ 	.byte	0x03, 0x50
        /*001a*/ 	.short	0x0000


	//----- nvinfo : EIATTR_MAXREG_COUNT
	.align		4
        /*001c*/ 	.byte	0x03, 0x1b
        /*001e*/ 	.short	0x00a8


	//----- nvinfo : EIATTR_NUM_BARRIERS
	.align		4
        /*0020*/ 	.byte	0x02, 0x4c
        /*0022*/ 	.byte	0x02
	.zero		1


	//----- nvinfo : EIATTR_EXTERNS
	.align		4
        /*0024*/ 	.byte	0x04, 0x0f
        /*0026*/ 	.short	(.L_27 - .L_26)


	//   ....[0]....
	.align		4
.L_26:
        /*0028*/ 	.word	index@(__assertfail)


	//----- nvinfo : EIATTR_MERCURY_ISA_VERSION
	.align		4
.L_27:
        /*002c*/ 	.byte	0x03, 0x5f
        /*002e*/ 	.short	0x0101


	//----- nvinfo : EIATTR_INT_WARP_WIDE_INSTR_OFFSETS
	.align		4
        /*0030*/ 	.byte	0x04, 0x31
        /*0032*/ 	.short	(.L_29 - .L_28)


	//   ....[0]....
.L_28:
        /*0034*/ 	.word	0x000006f0


	//   ....[1]....
        /*0038*/ 	.word	0x00000700


	//   ....[2]....
        /*003c*/ 	.word	0x00000710


	//   ....[3]....
        /*0040*/ 	.word	0x00000720


	//   ....[4]....
        /*0044*/ 	.word	0x00000790


	//----- nvinfo : EIATTR_COOP_GROUP_MASK_REGIDS
	.align		4
.L_29:
        /*0048*/ 	.byte	0x04, 0x29
        /*004a*/ 	.short	(.L_31 - .L_30)


	//   ....[0]....
.L_30:
        /*004c*/ 	.word	0xffffffff


	//   ....[1]....
        /*0050*/ 	.word	0xffffffff


	//   ....[2]....
        /*0054*/ 	.word	0xffffffff


	//   ....[3]....
        /*0058*/ 	.word	0xffffffff


	//   ....[4]....
        /*005c*/ 	.word	0xffffffff


	//   ....[5]....
        /*0060*/ 	.word	0xffffffff


	//   ....[6]....
        /*0064*/ 	.word	0xffffffff


	//   ....[7]....
        /*0068*/ 	.word	0xffffffff


	//   ....[8]....
        /*006c*/ 	.word	0xffffffff


	//   ....[9]....
        /*0070*/ 	.word	0xffffffff


	//   ....[10]....
        /*0074*/ 	.word	0xffffffff


	//   ....[11]....
        /*0078*/ 	.word	0xffffffff


	//   ....[12]....
        /*007c*/ 	.word	0xffffffff


	//   ....[13]....
        /*0080*/ 	.word	0xffffffff


	//   ....[14]....
        /*0084*/ 	.word	0xffffffff


	//   ....[15]....
        /*0088*/ 	.word	0xffffffff


	//   ....[16]....
        /*008c*/ 	.word	0xffffffff


	//   ....[17]....
        /*0090*/ 	.word	0xffffffff


	//----- nvinfo : EIATTR_COOP_GROUP_INSTR_OFFSETS
	.align		4
.L_31:
        /*0094*/ 	.byte	0x04, 0x28
        /*0096*/ 	.short	(.L_33 - .L_32)


	//   ....[0]....
.L_32:
        /*0098*/ 	.word	0x00000050


	//   ....[1]....
        /*009c*/ 	.word	0x00000080


	//   ....[2]....
        /*00a0*/ 	.word	0x000001b0


	//   ....[3]....
        /*00a4*/ 	.word	0x00000370


	//   ....[4]....
        /*00a8*/ 	.word	0x00000530


	//   ....[5]....
        /*00ac*/ 	.word	0x00000690


	//   ....[6]....
        /*00b0*/ 	.word	0x00001270


	//   ....[7]....
        /*00b4*/ 	.word	0x00001290


	//   ....[8]....
        /*00b8*/ 	.word	0x00001ad0


	//   ....[9]....
        /*00bc*/ 	.word	0x00001be0


	//   ....[10]....
        /*00c0*/ 	.word	0x000037c0


	//   ....[11]....
        /*00c4*/ 	.word	0x000037f0


	//   ....[12]....
        /*00c8*/ 	.word	0x00003f70


	//   ....[13]....
        /*00cc*/ 	.word	0x00004090


	//   ....[14]....
        /*00d0*/ 	.word	0x00005c10


	//   ....[15]....
        /*00d4*/ 	.word	0x00005c40


	//   ....[16]....
        /*00d8*/ 	.word	0x00005c90


	//   ....[17]....
        /*00dc*/ 	.word	0x00005ca0


	//----- nvinfo : EIATTR_REG_RECONFIG
	.align		4
.L_33:
        /*00e0*/ 	.byte	0x01, 0x54
	.zero		2


	//----- nvinfo : EIATTR_SYSCALL_OFFSETS
	.align		4
        /*00e4*/ 	.byte	0x04, 0x46
        /*00e6*/ 	.short	(.L_35 - .L_34)


	//   ....[0]....
.L_34:
        /*00e8*/ 	.word	0x00006680


	//   ....[1]....
        /*00ec*/ 	.word	0x000067e0


	//----- nvinfo : EIATTR_MBARRIER_INSTR_OFFSETS
	.align		4
.L_35:
        /*00f0*/ 	.byte	0x04, 0x39
        /*00f2*/ 	.short	(.L_37 - .L_36)


	//   ....[0]....
.L_36:
        /*00f4*/ 	.word	0x00000320
        /*00f8*/ 	.word	0x000000ff
        /*00fc*/ 	.word	0x00018050
        /*0100*/ 	.short	0x0100
        /*0102*/ 	.byte	0x0b
	.zero		1


	//   ....[1]....
        /*0104*/ 	.word	0x00000330
        /*0108*/ 	.word	0x000000ff
        /*010c*/ 	.word	0x00018060
        /*0110*/ 	.short	0x0100
        /*0112*/ 	.byte	0x0b
	.zero		1


	//   ....[2]....
        /*0114*/ 	.word	0x00000340
        /*0118*/ 	.word	0x000000ff
        /*011c*/ 	.word	0x00018058
        /*0120*/ 	.short	0x0100
        /*0122*/ 	.byte	0x0b
	.zero		1


	//   ....[3]....
        /*0124*/ 	.word	0x00000350
        /*0128*/ 	.word	0x000000ff
        /*012c*/ 	.word	0x00018068
        /*0130*/ 	.short	0x0100
        /*0132*/ 	.byte	0x0b
	.zero		1


	//   ....[4]....
        /*0134*/ 	.word	0x00000480
        /*0138*/ 	.word	0x000000ff
        /*013c*/ 	.word	0x00018000
        /*0140*/ 	.short	0x0100
        /*0142*/ 	.byte	0x0b
	.zero		1


	//   ....[5]....
        /*0144*/ 	.word	0x00000490
        /*0148*/ 	.word	0x000000ff
        /*014c*/ 	.word	0x00018028
        /*0150*/ 	.short	0x0100
        /*0152*/ 	.byte	0x0b
	.zero		1


	//   ....[6]....
        /*0154*/ 	.word	0x000004a0
        /*0158*/ 	.word	0x000000ff
        /*015c*/ 	.word	0x00018008
        /*0160*/ 	.short	0x0100
        /*0162*/ 	.byte	0x0b
	.zero		1


	//   ....[7]....
        /*0164*/ 	.word	0x000004b0
        /*0168*/ 	.word	0x000000ff
        /*016c*/ 	.word	0x00018030
        /*0170*/ 	.short	0x0100
        /*0172*/ 	.byte	0x0b
	.zero		1


	//   ....[8]....
        /*0174*/ 	.word	0x000004c0
        /*0178*/ 	.word	0x000000ff
        /*017c*/ 	.word	0x00018010
        /*0180*/ 	.short	0x0100
        /*0182*/ 	.byte	0x0b
	.zero		1


	//   ....[9]....
        /*0184*/ 	.word	0x000004d0
        /*0188*/ 	.word	0x000000ff
        /*018c*/ 	.word	0x00018038
        /*0190*/ 	.short	0x0100
        /*0192*/ 	.byte	0x0b
	.zero		1


	//   ....[10]....
        /*0194*/ 	.word	0x000004e0
        /*0198*/ 	.word	0x000000ff
        /*019c*/ 	.word	0x00018018
        /*01a0*/ 	.short	0x0100
        /*01a2*/ 	.byte	0x0b
	.zero		1


	//   ....[11]....
        /*01a4*/ 	.word	0x000004f0
        /*01a8*/ 	.word	0x000000ff
        /*01ac*/ 	.word	0x00018040
        /*01b0*/ 	.short	0x0100
        /*01b2*/ 	.byte	0x0b
	.zero		1


	//   ....[12]....
        /*01b4*/ 	.word	0x00000500
        /*01b8*/ 	.word	0x000000ff
        /*01bc*/ 	.word	0x00018020
        /*01c0*/ 	.short	0x0100
        /*01c2*/ 	.byte	0x0b
	.zero		1


	//   ....[13]....
        /*01c4*/ 	.word	0x00000510
        /*01c8*/ 	.word	0x000000ff
        /*01cc*/ 	.word	0x00018048
        /*01d0*/ 	.short	0x0100
        /*01d2*/ 	.byte	0x0b
	.zero		1


	//   ....[14]....
        /*01d4*/ 	.word	0x00000640
        /*01d8*/ 	.word	0x000000ff
        /*01dc*/ 	.word	0x00018070
        /*01e0*/ 	.short	0x0100
        /*01e2*/ 	.byte	0x0b
	.zero		1


	//   ....[15]....
        /*01e4*/ 	.word	0x00000650
        /*01e8*/ 	.word	0x000000ff
        /*01ec*/ 	.word	0x00018080
        /*01f0*/ 	.short	0x0100
        /*01f2*/ 	.byte	0x0b
	.zero		1


	//   ....[16]....
        /*01f4*/ 	.word	0x00000660
        /*01f8*/ 	.word	0x000000ff
        /*01fc*/ 	.word	0x00018078
        /*0200*/ 	.short	0x0100
        /*0202*/ 	.byte	0x0b
	.zero		1


	//   ....[17]....
        /*0204*/ 	.word	0x00000670
        /*0208*/ 	.word	0x000000ff
        /*020c*/ 	.word	0x00018088
        /*0210*/ 	.short	0x0100
        /*0212*/ 	.byte	0x0b
	.zero		1


	//   ....[18]....
        /*0214*/ 	.word	0x000007b0
        /*0218*/ 	.word	0x000000ff
        /*021c*/ 	.word	0x00018090
        /*0220*/ 	.short	0x0100
        /*0222*/ 	.byte	0x08
	.zero		1


	//   ....[19]....
        /*0224*/ 	.word	0x000007c0
        /*0228*/ 	.word	0x000000ff
        /*022c*/ 	.word	0x00018098
        /*0230*/ 	.short	0x0100
        /*0232*/ 	.byte	0x08
	.zero		1


	//   ....[20]....
        /*0234*/ 	.word	0x000007d0
        /*0238*/ 	.word	0x000000ff
        /*023c*/ 	.word	0x000180a0
        /*0240*/ 	.short	0x0100
        /*0242*/ 	.byte	0x08
	.zero		1


	//   ....[21]....
        /*0244*/ 	.word	0x000007e0
        /*0248*/ 	.word	0x000000ff
        /*024c*/ 	.word	0x000180a8
        /*0250*/ 	.short	0x0100
        /*0252*/ 	.byte	0x08
	.zero		1


	//   ....[22]....
        /*0254*/ 	.word	0x000008e0
        /*0258*/ 	.word	0x000000ff
        /*025c*/ 	.word	0x000180c0
        /*0260*/ 	.short	0x0100
        /*0262*/ 	.byte	0x0b
	.zero		1


	//   ....[23]....
        /*0264*/ 	.word	0x000008f0
        /*0268*/ 	.word	0x000000ff
        /*026c*/ 	.word	0x000180d0
        /*0270*/ 	.short	0x0100
        /*0272*/ 	.byte	0x0b
	.zero		1


	//   ....[24]....
        /*0274*/ 	.word	0x00000900
        /*0278*/ 	.word	0x000000ff
        /*027c*/ 	.word	0x000180c8
        /*0280*/ 	.short	0x0100
        /*0282*/ 	.byte	0x0b
	.zero		1


	//   ....[25]....
        /*0284*/ 	.word	0x00000910
        /*0288*/ 	.word	0x000000ff
        /*028c*/ 	.word	0x000180d8
        /*0290*/ 	.short	0x0100
        /*0292*/ 	.byte	0x0b
	.zero		1


	//   ....[26]....
        /*0294*/ 	.word	0x00000d10
        /*0298*/ 	.word	0x000000ff
        /*029c*/ 	.word	0x00018050
        /*02a0*/ 	.short	0x010a
        /*02a2*/ 	.byte	0x07
	.zero		1


	//   ....[27]....
        /*02a4*/ 	.word	0x00000d60
        /*02a8*/ 	.word	0x000000ff
        /*02ac*/ 	.word	0x00018000
        /*02b0*/ 	.short	0x010a
        /*02b2*/ 	.byte	0x24
	.zero		1


	//   ....[28]....
        /*02b4*/ 	.word	0x00000df0
        /*02b8*/ 	.word	0x000000ff
        /*02bc*/ 	.word	0x00000000
        /*02c0*/ 	.short	0x010a
        /*02c2*/ 	.byte	0x0a
	.zero		1


	//   ....[29]....
        /*02c4*/ 	.word	0x00002d30
        /*02c8*/ 	.word	0x0000000c
        /*02cc*/ 	.word	0x00000000
        /*02d0*/ 	.short	0x0101
        /*02d2*/ 	.byte	0x17
	.zero		1


	//   ....[30]....
        /*02d4*/ 	.word	0x00002f50
        /*02d8*/ 	.word	0x000000ff
        /*02dc*/ 	.word	0x00018008
        /*02e0*/ 	.short	0x010a
        /*02e2*/ 	.byte	0x24
	.zero		1


	//   ....[31]....
        /*02e4*/ 	.word	0x00003260
        /*02e8*/ 	.word	0x000000ff
        /*02ec*/ 	.word	0x00000000
        /*02f0*/ 	.short	0x0101
        /*02f2*/ 	.byte	0x07
	.zero		1


	//   ....[32]....
        /*02f4*/ 	.word	0x000033a0
        /*02f8*/ 	.word	0x000000ff
        /*02fc*/ 	.word	0x00018000
        /*0300*/ 	.short	0x010a
        /*0302*/ 	.byte	0x06
	.zero		1


	//   ....[33]....
        /*0304*/ 	.word	0x00005330
        /*0308*/ 	.word	0x000000ff
        /*030c*/ 	.word	0x00018000
        /*0310*/ 	.short	0x010a
        /*0312*/ 	.byte	0x06
	.zero		1


	//   ....[34]....
        /*0314*/ 	.word	0x00005760
        /*0318*/ 	.word	0x000000ff
        /*031c*/ 	.word	0x00018000
        /*0320*/ 	.short	0x010a
        /*0322*/ 	.byte	0x06
	.zero		1


	//   ....[35]....
        /*0324*/ 	.word	0x00005a60
        /*0328*/ 	.word	0x000000ff
        /*032c*/ 	.word	0x00000000
        /*0330*/ 	.short	0x0101
        /*0332*/ 	.byte	0x06
	.zero		1


	//   ....[36]....
        /*0334*/ 	.word	0x00005b10
        /*0338*/ 	.word	0x000000ff
        /*033c*/ 	.word	0x00000000
        /*0340*/ 	.short	0x0101
        /*0342*/ 	.byte	0x06
	.zero		1


	//   ....[37]....
        /*0344*/ 	.word	0x000061b0
        /*0348*/ 	.word	0x000000ff
        /*034c*/ 	.word	0x00018098
        /*0350*/ 	.short	0x010a
        /*0352*/ 	.byte	0x04
	.zero		1


	//   ....[38]....
        /*0354*/ 	.word	0x00006fc0
        /*0358*/ 	.word	0x00000000
        /*035c*/ 	.word	0x00018090
        /*0360*/ 	.short	0x0101
        /*0362*/ 	.byte	0x24
	.zero		1


	//   ....[39]....
        /*0364*/ 	.word	0x00007110
        /*0368*/ 	.word	0x00000003
        /*036c*/ 	.word	0x00018060
        /*0370*/ 	.short	0x010a
        /*0372*/ 	.byte	0x3f
	.zero		1


	//   ....[40]....
        /*0374*/ 	.word	0x00007370
        /*0378*/ 	.word	0x00000005
        /*037c*/ 	.word	0x00018028
        /*0380*/ 	.short	0x010a
        /*0382*/ 	.byte	0x3f
	.zero		1


	//   ....[41]....
        /*0384*/ 	.word	0x000075b0
        /*0388*/ 	.word	0x00000004
        /*038c*/ 	.word	0x00018060
        /*0390*/ 	.short	0x010a
        /*0392*/ 	.byte	0x3f
	.zero		1


	//   ....[42]....
        /*0394*/ 	.word	0x00007820
        /*0398*/ 	.word	0x00000003
        /*039c*/ 	.word	0x00018028
        /*03a0*/ 	.short	0x010a
        /*03a2*/ 	.byte	0x3f
	.zero		1


	//   ....[43]....
        /*03a4*/ 	.word	0x00007b50
        /*03a8*/ 	.word	0x00000006
        /*03ac*/ 	.word	0x00018028
        /*03b0*/ 	.short	0x010a
        /*03b2*/ 	.byte	0x3f
	.zero		1


	//   ....[44]....
        /*03b4*/ 	.word	0x00007dc0
        /*03b8*/ 	.word	0x00000006
        /*03bc*/ 	.word	0x00018028
        /*03c0*/ 	.short	0x010a
        /*03c2*/ 	.byte	0x3f
	.zero		1


	//   ....[45]....
        /*03c4*/ 	.word	0x00008020
        /*03c8*/ 	.word	0x00000003
        /*03cc*/ 	.word	0x00018050
        /*03d0*/ 	.short	0x010a
        /*03d2*/ 	.byte	0x3f
	.zero		1


	//   ....[46]....
        /*03d4*/ 	.word	0x00008080
        /*03d8*/ 	.word	0x00000003
        /*03dc*/ 	.word	0x00018000
        /*03e0*/ 	.short	0x010a
        /*03e2*/ 	.byte	0x3f
	.zero		1


	//   ....[47]....
        /*03e4*/ 	.word	0x000080e0
        /*03e8*/ 	.word	0x00000003
        /*03ec*/ 	.word	0x00000000
        /*03f0*/ 	.short	0x010a
        /*03f2*/ 	.byte	0x3f
	.zero		1


	//   ....[48]....
        /*03f4*/ 	.word	0x00008140
        /*03f8*/ 	.word	0x00000005
        /*03fc*/ 	.word	0x00018008
        /*0400*/ 	.short	0x010a
        /*0402*/ 	.byte	0x3f
	.zero		1


	//   ....[49]....
        /*0404*/ 	.word	0x000081a0
        /*0408*/ 	.word	0x00000004
        /*040c*/ 	.word	0x00018000
        /*0410*/ 	.short	0x010a
        /*0412*/ 	.byte	0x3f
	.zero		1


	//   ....[50]....
        /*0414*/ 	.word	0x00008200
        /*0418*/ 	.word	0x00000006
        /*041c*/ 	.word	0x00018000
        /*0420*/ 	.short	0x010a
        /*0422*/ 	.byte	0x3f
	.zero		1


	//   ....[51]....
        /*0424*/ 	.word	0x00008260
        /*0428*/ 	.word	0x00000003
        /*042c*/ 	.word	0x00018098
        /*0430*/ 	.short	0x010a
        /*0432*/ 	.byte	0x3f
	.zero		1


	//   ....[52]....
        /*0434*/ 	.word	0x000082b0
        /*0438*/ 	.word	0x00000003
        /*043c*/ 	.word	0x00018060
        /*0440*/ 	.short	0x010a
        /*0442*/ 	.byte	0x3f
	.zero		1


	//   ....[53]....
        /*0444*/ 	.word	0x00008300
        /*0448*/ 	.word	0x00000005
        /*044c*/ 	.word	0x00018028
        /*0450*/ 	.short	0x010a
        /*0452*/ 	.byte	0x3f
	.zero		1


	//   ....[54]....
        /*0454*/ 	.word	0x00008350
        /*0458*/ 	.word	0x00000004
        /*045c*/ 	.word	0x00018060
        /*0460*/ 	.short	0x010a
        /*0462*/ 	.byte	0x3f
	.zero		1


	//   ....[55]....
        /*0464*/ 	.word	0x000083a0
        /*0468*/ 	.word	0x00000003
        /*046c*/ 	.word	0x00018028
        /*0470*/ 	.short	0x010a
        /*0472*/ 	.byte	0x3f
	.zero		1


	//   ....[56]....
        /*0474*/ 	.word	0x000083f0
        /*0478*/ 	.word	0x00000006
        /*047c*/ 	.word	0x00018028
        /*0480*/ 	.short	0x010a
        /*0482*/ 	.byte	0x3f
	.zero		1


	//   ....[57]....
        /*0484*/ 	.word	0x00008440
        /*0488*/ 	.word	0x00000006
        /*048c*/ 	.word	0x00018028
        /*0490*/ 	.short	0x010a
        /*0492*/ 	.byte	0x3f
	.zero		1


	//----- nvinfo : EIATTR_NUM_MBARRIERS
	.align		4
.L_37:
        /*0494*/ 	.byte	0x03, 0x38
        /*0496*/ 	.short	0x001a


	//----- nvinfo : EIATTR_EXIT_INSTR_OFFSETS
	.align		4
        /*0498*/ 	.byte	0x04, 0x1c
        /*049a*/ 	.short	(.L_39 - .L_38)


	//   ....[0]....
.L_38:
        /*049c*/ 	.word	0x000009b0


	//   ....[1]....
        /*04a0*/ 	.word	0x00006fd0


	//   ....[2]....
        /*04a4*/ 	.word	0x00007010


	//   ....[3]....
        /*04a8*/ 	.word	0x00007a20


	//   ....[4]....
        /*04ac*/ 	.word	0x00008000


	//----- nvinfo : EIATTR_MAX_THREADS
	.align		4
.L_39:
        /*04b0*/ 	.byte	0x04, 0x05
        /*04b2*/ 	.short	(.L_41 - .L_40)
.L_40:
        /*04b4*/ 	.word	0x00000180
        /*04b8*/ 	.word	0x00000001
        /*04bc*/ 	.word	0x00000001


	//----- nvinfo : EIATTR_CRS_STACK_SIZE
	.align		4
.L_41:
        /*04c0*/ 	.byte	0x04, 0x1e
        /*04c2*/ 	.short	(.L_43 - .L_42)
.L_42:
        /*04c4*/ 	.word	0x00000000


	//----- nvinfo : EIATTR_CBANK_PARAM_SIZE
	.align		4
.L_43:
        /*04c8*/ 	.byte	0x03, 0x19
        /*04ca*/ 	.short	0x0870


	//----- nvinfo : EIATTR_PARAM_CBANK
	.align		4
        /*04cc*/ 	.byte	0x04, 0x0a
        /*04ce*/ 	.short	(.L_45 - .L_44)
	.align		4
.L_44:
        /*04d0*/ 	.word	index@(.nv.constant0._ZN7cutlass13device_kernelINS_4fmha6kernel28FmhaKernelTmaWarpSpecializedINS1_10collective30FmhaMainloopTmaWarpSpecializedINS_6half_tEffN4cute5tupleIJNS7_1CILi128EEESA_NS9_ILi64EEEEEENS8_IJiNS9_ILi1EEENS8_IJiiEEEEEESF_SF_NS4_13DefaultFusionEJEEENS4_15FmhaFwdEpilogueIS6_fNS8_IJSB_SB_SA_EEEEENS2_23IndividualTileSchedulerEJEEEEEvNT_6ParamsE)
        /*04d4*/ 	.short	0x0210
        /*04d6*/ 	.short	0x0870


	//----- nvinfo : EIATTR_SW_WAR
	.align		4
.L_45:
        /*04d8*/ 	.byte	0x04, 0x36
        /*04da*/ 	.short	(.L_47 - .L_46)
.L_46:
        /*04dc*/ 	.word	0x00000008
.L_47:


//--------------------- .nv.callgraph             --------------------------
	.section	.nv.callgraph,"",@"SHT_CUDA_CALLGRAPH"
	.align	4
	.sectionentsize	8
	.align		4
        /*0000*/ 	.word	0x00000000
	.align		4
        /*0004*/ 	.word	0xffffffff
	.align		4
        /*0008*/ 	.word	index@(_ZN7cutlass13device_kernelINS_4fmha6kernel28FmhaKernelTmaWarpSpecializedINS1_10collective30FmhaMainloopTmaWarpSpecializedINS_6half_tEffN4cute5tupleIJNS7_1CILi128EEESA_NS9_ILi64EEEEEENS8_IJiNS9_ILi1EEENS8_IJiiEEEEEESF_SF_NS4_13DefaultFusionEJEEENS4_15FmhaFwdEpilogueIS6_fNS8_IJSB_SB_SA_EEEEENS2_23IndividualTileSchedulerEJEEEEEvNT_6ParamsE)
	.align		4
        /*000c*/ 	.word	index@(__assertfail)
	.align		4
        /*0010*/ 	.word	0x00000000
	.align		4
        /*0014*/ 	.word	0xfffffffe
	.align		4
        /*0018*/ 	.word	0x00000000
	.align		4
        /*001c*/ 	.word	0xfffffffd
	.align		4
        /*0020*/ 	.word	0x00000000
	.align		4
        /*0024*/ 	.word	0xfffffffc


//--------------------- .nv.constant4             --------------------------
	.section	.nv.constant4,"a",@progbits
	.align	8
	.align		8
.nv.constant4:
        /*0000*/ 	.dword	__assertfail
	.align		8
        /*0008*/ 	.dword	__unnamed_1
	.align		8
        /*0010*/ 	.dword	_ZN39_INTERNAL_299cb4aa_4_k_cu_0cd1a3ba_36854cuda3std3__45__cpo5beginE
	.align		8
        /*0018*/ 	.dword	_ZN39_INTERNAL_299cb4aa_4_k_cu_0cd1a3ba_36854cuda3std3__45__cpo3endE
	.align		8
        /*0020*/ 	.dword	_ZN39_INTERNAL_299cb4aa_4_k_cu_0cd1a3ba_36854cuda3std3__45__cpo6cbeginE
	.align		8
        /*0028*/ 	.dword	_ZN39_INTERNAL_299cb4aa_4_k_cu_0cd1a3ba_36854cuda3std3__45__cpo4cendE
	.align		8
        /*0030*/ 	.dword	_ZN39_INTERNAL_299cb4aa_4_k_cu_0cd1a3ba_36854cuda3std3__441_GLOBAL__N__299cb4aa_4_k_cu_0cd1a3ba_36856ignoreE
	.align		8
        /*0038*/ 	.dword	_ZN39_INTERNAL_299cb4aa_4_k_cu_0cd1a3ba_36854cuda3std3__419piecewise_constructE
	.align		8
        /*0040*/ 	.dword	_ZN39_INTERNAL_299cb4aa_4_k_cu_0cd1a3ba_36854cuda3std3__48in_placeE
	.align		8
        /*0048*/ 	.dword	_ZN39_INTERNAL_299cb4aa_4_k_cu_0cd1a3ba_36854cuda3std6ranges3__45__cpo4swapE
	.align		8
        /*0050*/ 	.dword	_ZN39_INTERNAL_299cb4aa_4_k_cu_0cd1a3ba_36854cuda3std6ranges3__45__cpo9iter_moveE
	.align		8
        /*0058*/ 	.dword	_ZN39_INTERNAL_299cb4aa_4_k_cu_0cd1a3ba_36854cute7productE
	.align		8
        /*0060*/ 	.dword	_ZN39_INTERNAL_299cb4aa_4_k_cu_0cd1a3ba_36854cute1_E
	.align		8
        /*0068*/ 	.dword	$str$24
	.align		8
        /*0070*/ 	.dword	$str$25


//--------------------- .text._ZN7cutlass13device_kernelINS_4fmha6kernel28FmhaKernelTmaWarpSpecializedINS1_10collective30FmhaMainloopTmaWarpSpecializedINS_6half_tEffN4cute5tupleIJNS7_1CILi128EEESA_NS9_ILi64EEEEEENS8_IJiNS9_ILi1EEENS8_IJiiEEEEEESF_SF_NS4_13DefaultFusionEJEEENS4_15FmhaFwdEpilogueIS6_fNS8_IJSB_SB_SA_EEEEENS2_23IndividualTileSchedulerEJEEEEEvNT_6ParamsE --------------------------
	.section	.text._ZN7cutlass13device_kernelINS_4fmha6kernel28FmhaKernelTmaWarpSpecializedINS1_10collective30FmhaMainloopTmaWarpSpecializedINS_6half_tEffN4cute5tupleIJNS7_1CILi128EEESA_NS9_ILi64EEEEEENS8_IJiNS9_ILi1EEENS8_IJiiEEEEEESF_SF_NS4_13DefaultFusionEJEEENS4_15FmhaFwdEpilogueIS6_fNS8_IJSB_SB_SA_EEEEENS2_23IndividualTileSchedulerEJEEEEEvNT_6ParamsE,"ax",@progbits
	.align	128
.text._ZN7cutlass13device_kernelINS_4fmha6kernel28FmhaKernelTmaWarpSpecializedINS1_10collective30FmhaMainloopTmaWarpSpecializedINS_6half_tEffN4cute5tupleIJNS7_1CILi128EEESA_NS9_ILi64EEEEEENS8_IJiNS9_ILi1EEENS8_IJiiEEEEEESF_SF_NS4_13DefaultFusionEJEEENS4_15FmhaFwdEpilogueIS6_fNS8_IJSB_SB_SA_EEEEENS2_23IndividualTileSchedulerEJEEEEEvNT_6ParamsE:
        .type           _ZN7cutlass13device_kernelINS_4fmha6kernel28FmhaKernelTmaWarpSpecializedINS1_10collective30FmhaMainloopTmaWarpSpecializedINS_6half_tEffN4cute5tupleIJNS7_1CILi128EEESA_NS9_ILi64EEEEEENS8_IJiNS9_ILi1EEENS8_IJiiEEEEEESF_SF_NS4_13DefaultFusionEJEEENS4_15FmhaFwdEpilogueIS6_fNS8_IJSB_SB_SA_EEEEENS2_23IndividualTileSchedulerEJEEEEEvNT_6ParamsE,@function
        .size           _ZN7cutlass13device_kernelINS_4fmha6kernel28FmhaKernelTmaWarpSpecializedINS1_10collective30FmhaMainloopTmaWarpSpecializedINS_6half_tEffN4cute5tupleIJNS7_1CILi128EEESA_NS9_ILi64EEEEEENS8_IJiNS9_ILi1EEENS8_IJiiEEEEEESF_SF_NS4_13DefaultFusionEJEEENS4_15FmhaFwdEpilogueIS6_fNS8_IJSB_SB_SA_EEEEENS2_23IndividualTileSchedulerEJEEEEEvNT_6ParamsE,(.L_x_106 - _ZN7cutlass13device_kernelINS_4fmha6kernel28FmhaKernelTmaWarpSpecializedINS1_10collective30FmhaMainloopTmaWarpSpecializedINS_6half_tEffN4cute5tupleIJNS7_1CILi128EEESA_NS9_ILi64EEEEEENS8_IJiNS9_ILi1EEENS8_IJiiEEEEEESF_SF_NS4_13DefaultFusionEJEEENS4_15FmhaFwdEpilogueIS6_fNS8_IJSB_SB_SA_EEEEENS2_23IndividualTileSchedulerEJEEEEEvNT_6ParamsE)
        .other          _ZN7cutlass13device_kernelINS_4fmha6kernel28FmhaKernelTmaWarpSpecializedINS1_10collective30FmhaMainloopTmaWarpSpecializedINS_6half_tEffN4cute5tupleIJNS7_1CILi128EEESA_NS9_ILi64EEEEEENS8_IJiNS9_ILi1EEENS8_IJiiEEEEEESF_SF_NS4_13DefaultFusionEJEEENS4_15FmhaFwdEpilogueIS6_fNS8_IJSB_SB_SA_EEEEENS2_23IndividualTileSchedulerEJEEEEEvNT_6ParamsE,@"STO_CUDA_ENTRY STV_DEFAULT"
_ZN7cutlass13device_kernelINS_4fmha6kernel28FmhaKernelTmaWarpSpecializedINS1_10collective30FmhaMainloopTmaWarpSpecializedINS_6half_tEffN4cute5tupleIJNS7_1CILi128EEESA_NS9_ILi64EEEEEENS8_IJiNS9_ILi1EEENS8_IJiiEEEEEESF_SF_NS4_13DefaultFusionEJEEENS4_15FmhaFwdEpilogueIS6_fNS8_IJSB_SB_SA_EEEEENS2_23IndividualTileSchedulerEJEEEEEvNT_6ParamsE:
[----:B------:R-:W1:Y:S01]  /*0000*/  LDC R1, c[0x0][0x28] ;  /* 0x00000a00ff017b82 */ /* 0x000e620000000800 */
[----:B------:R-:W2:Y:S01]  /*0010*/  S2R R6, SR_TID.X ;  /* 0x0000000000067919 */ /* 0x000ea20000002100 */
[----:B------:R-:W-:Y:S01]  /*0020*/  ELECT P1, URZ, PT ;  /* 0x00000000003f782f */ /* 0x000fe20003820000 */
[----:B------:R-:W-:Y:S01]  /*0030*/  BSSY B0, `(.L_x_0) ;  /* 0x0000017000007945 */ /* 0x000fe20003800000 */
[----:B--2---:R-:W-:-:S05]  /*0040*/  SHF.R.U32.HI R0, RZ, 0x5, R6 ;  /* 0x00000005ff007819 */ /* 0x004fca0000011606 */
[----:B------:R-:W2:Y:S02]  /*0050*/  SHFL.IDX PT, R2, R0, RZ, 0x1f ;  /* 0x00001fff00027589 */ /* 0x000ea400000e0000 */
[----:B--2---:R-:W-:Y:S02]  /*0060*/  R2UR UR4, R2 ;  /* 0x00000000020472ca */ /* 0x004fe400000e0000 */
[----:B------:R-:W-:-:S06]  /*0070*/  SHF.R.U32.HI R2, RZ, 0x7, R6 ;  /* 0x00000007ff027819 */ /* 0x000fcc0000011606 */
[----:B------:R-:W2:Y:S05]  /*0080*/  SHFL.IDX PT, R2, R2, RZ, 0x1f ;  /* 0x00001fff02027589 */ /* 0x000eaa00000e0000 */
[----:B------:R-:W-:Y:S02]  /*0090*/  USHF.R.S32.HI UR5, URZ, 0x1f, UR4 ;  /* 0x0000001f3f057899 */ /* 0x000fe40008011404 */
[----:B------:R-:W-:Y:S02]  /*00a0*/  ISETP.NE.OR P0, PT, RZ, UR4, !P1 ;  /* 0x00000004ff007c0c */ /* 0x000fe4000cf05670 */
[----:B------:R-:W-:-:S04]  /*00b0*/  ULEA.HI UR5, UR5, UR4, URZ, 0x2 ;  /* 0x0000000405057291 */ /* 0x000fc8000f8f103f */
[----:B------:R-:W-:-:S04]  /*00c0*/  ULOP3.LUT UR5, UR5, 0xfffffffc, URZ, 0xc0, !UPT ;  /* 0xfffffffc05057892 */ /* 0x000fc8000f8ec03f */
[----:B------:R-:W-:-:S03]  /*00d0*/  UIADD3 UR7, UR4, -UR5, URZ ;  /* 0x8000000504077290 */ /* 0x000fc6000fffe03f */
[----:B-1----:R-:W-:Y:S09]  /*00e0*/  @P0 BRA `(.L_x_1) ;  /* 0x00000000002c0947 */ /* 0x002ff20003800000 */
[----:B------:R-:W-:Y:S02]  /*00f0*/  ULDC.64 UR4, c[0x0][0x198] ;  /* 0x0000660000047ab9 */ /* 0x000fe40000000a00 */
[----:B------:R-:W-:Y:S02]  /*0100*/  UIADD3 UR8, UP0, UR4, 0xf0, URZ ;  /* 0x000000f004087890 */ /* 0x000fe4000ff1e03f */
[----:B------:R-:W-:Y:S02]  /*0110*/  UIADD3 UR10, UP1, UR4, 0x1f0, URZ ;  /* 0x000001f0040a7890 */ /* 0x000fe4000ff3e03f */
[----:B------:R-:W-:Y:S02]  /*0120*/  UIADD3 UR4, UP2, UR4, 0x2f0, URZ ;  /* 0x000002f004047890 */ /* 0x000fe4000ff5e03f */
[----:B------:R-:W-:Y:S02]  /*0130*/  UIADD3.X UR9, URZ, UR5, URZ, UP0, !UPT ;  /* 0x000000053f097290 */ /* 0x000fe400087fe43f */
[----:B------:R-:W-:-:S02]  /*0140*/  UIADD3.X UR11, URZ, UR5, URZ, UP1, !UPT ;  /* 0x000000053f0b7290 */ /* 0x000fc40008ffe43f */
[----:B------:R-:W-:-:S05]  /*0150*/  UIADD3.X UR5, URZ, UR5, URZ, UP2, !UPT ;  /* 0x000000053f057290 */ /* 0x000fca00097fe43f */
[----:B------:R1:W-:Y:S02]  /*0160*/  UTMACCTL.PF [UR8] ;  /* 0x00000000080079b9 */ /* 0x0003e40008040000 */
[----:B------:R1:W-:Y:S02]  /*0170*/  UTMACCTL.PF [UR10] ;  /* 0x000000000a0079b9 */ /* 0x0003e40008040000 */
[----:B------:R1:W-:Y:S02]  /*0180*/  UTMACCTL.PF [UR4] ;  /* 0x00000000040079b9 */ /* 0x0003e40008040000 */
[----:B-1----:R-:W-:Y:S01]  /*0190*/  NOP ;  /* 0x0000000000007918 */ /* 0x002fe20000000000 */
.L_x_1:
[----:B------:R-:W-:Y:S05]  /*01a0*/  BSYNC B0 ;  /* 0x0000000000007941 */ /* 0x000fea0003800000 */
.L_x_0:
[----:B------:R-:W1:Y:S01]  /*01b0*/  SHFL.IDX PT, R3, R0, RZ, 0x1f ;  /* 0x00001fff00037589 */ /* 0x000e6200000e0000 */
[----:B--2---:R-:W-:Y:S01]  /*01c0*/  R2UR UR37, R2 ;  /* 0x00000000022572ca */ /* 0x004fe200000e0000 */
[----:B------:R-:W-:-:S12]  /*01d0*/  UISETP.NE.AND UP0, UPT, UR7, 0x1, UPT ;  /* 0x000000010700788c */ /* 0x000fd8000bf05270 */
[----:B------:R-:W-:Y:S02]  /*01e0*/  UIADD3 UR10, UR37, -0x1, URZ ;  /* 0xffffffff250a7890 */ /* 0x000fe4000fffe03f */
[----:B------:R-:W-:Y:S02]  /*01f0*/  UISETP.EQ.AND UP0, UPT, UR37, URZ, !UP0 ;  /* 0x0000003f2500728c */ /* 0x000fe4000c702270 */
[----:B------:R-:W-:Y:S02]  /*0200*/  UISETP.GE.U32.AND UP1, UPT, UR10, 0x4, UPT ;  /* 0x000000040a00788c */ /* 0x000fe4000bf26070 */
[----:B------:R-:W-:Y:S01]  /*0210*/  USEL UR6, URZ, 0x1, !UP0 ;  /* 0x000000013f067887 */ /* 0x000fe2000c000000 */
[----:B-1----:R-:W-:-:S03]  /*0220*/  ISETP.NE.AND P0, PT, R3, RZ, PT ;  /* 0x000000ff0300720c */ /* 0x002fc60003f05270 */
[----:B------:R-:W-:-:S10]  /*0230*/  USEL UR6, UR6, 0x2, UP1 ;  /* 0x0000000206067887 */ /* 0x000fd40008800000 */
[----:B------:R-:W-:Y:S05]  /*0240*/  @P0 BRA `(.L_x_2) ;  /* 0x0000000000480947 */ /* 0x000fea0003800000 */
[----:B------:R-:W1:Y:S01]  /*0250*/  S2UR UR11, SR_CgaCtaId ;  /* 0x00000000000b79c3 */ /* 0x000e620000008800 */
[----:B------:R-:W-:Y:S01]  /*0260*/  UMOV UR4, 0x400 ;  /* 0x0000040000047882 */ /* 0x000fe20000000000 */
[----:B------:R-:W-:Y:S01]  /*0270*/  UMOV UR5, 0x1 ;  /* 0x0000000100057882 */ /* 0x000fe20000000000 */
[----:B------:R-:W-:Y:S01]  /*0280*/  UMOV UR8, 0x80 ;  /* 0x0000008000087882 */ /* 0x000fe20000000000 */
[----:B------:R-:W-:Y:S01]  /*0290*/  ELECT P0, URZ, PT ;  /* 0x00000000003f782f */ /* 0x000fe20003800000 */
[----:B------:R-:W-:-:S04]  /*02a0*/  UIADD3 UR8, -UR8, 0x100000, URZ ;  /* 0x0010000008087890 */ /* 0x000fc8000fffe13f */
[----:B------:R-:W-:Y:S02]  /*02b0*/  USHF.L.U32 UR9, UR8, 0xb, URZ ;  /* 0x0000000b08097899 */ /* 0x000fe4000800063f */
[----:B------:R-:W-:Y:S02]  /*02c0*/  USHF.L.U32 UR8, UR8, 0x1, URZ ;  /* 0x0000000108087899 */ /* 0x000fe4000800063f */
[----:B-1----:R-:W-:Y:S02]  /*02d0*/  ULEA UR11, UR11, UR4, 0x18 ;  /* 0x000000040b0b7291 */ /* 0x002fe4000f8ec03f */
[----:B------:R-:W-:-:S04]  /*02e0*/  UIADD3 UR4, -UR5, 0x100000, URZ ;  /* 0x0010000005047890 */ /* 0x000fc8000fffe13f */
[----:B------:R-:W-:Y:S02]  /*02f0*/  USHF.L.U32 UR5, UR4, 0xb, URZ ;  /* 0x0000000b04057899 */ /* 0x000fe4000800063f */
[----:B------:R-:W-:Y:S01]  /*0300*/  USHF.L.U32 UR4, UR4, 0x1, URZ ;  /* 0x0000000104047899 */ /* 0x000fe2000800063f */
[----:B------:R-:W1:Y:S11]  /*0310*/  FENCE.VIEW.ASYNC.S ;  /* 0x00000000000073c6 */ /* 0x000e760000000000 */
[----:B-1----:R1:W2:Y:S01]  /*0320*/  SYNCS.EXCH.64 URZ, [UR11+0x18050], UR4 ;  /* 0x018050040b3f75b2 */ /* 0x0022a20008000100 */
[----:B------:R1:W3:Y:S01]  /*0330*/  SYNCS.EXCH.64 URZ, [UR11+0x18060], UR8 ;  /* 0x018060080b3f75b2 */ /* 0x0002e20008000100 */
[----:B------:R1:W4:Y:S01]  /*0340*/  SYNCS.EXCH.64 URZ, [UR11+0x18058], UR4 ;  /* 0x018058040b3f75b2 */ /* 0x0003220008000100 */
[----:B------:R1:W1:Y:S01]  /*0350*/  SYNCS.EXCH.64 URZ, [UR11+0x18068], UR8 ;  /* 0x018068080b3f75b2 */ /* 0x0002620008000100 */
[----:B------:R-:W-:Y:S01]  /*0360*/  NOP ;  /* 0x0000000000007918 */ /* 0x000fe20000000000 */
.L_x_2:
[----:B------:R-:W5:Y:S01]  /*0370*/  SHFL.IDX PT, R2, R0, RZ, 0x1f ;  /* 0x00001fff00027589 */ /* 0x000f6200000e0000 */
[----:B------:R-:W-:Y:S01]  /*0380*/  NOP ;  /* 0x0000000000007918 */ /* 0x000fe20000000000 */
[----:B-----5:R-:W-:-:S13]  /*0390*/  ISETP.NE.AND P0, PT, R2, RZ, PT ;  /* 0x000000ff0200720c */ /* 0x020fda0003f05270 */
[----:B------:R-:W-:Y:S05]  /*03a0*/  @P0 BRA `(.L_x_3) ;  /* 0x0000000000600947 */ /* 0x000fea0003800000 */
[----:B-1----:R-:W1:Y:S01]  /*03b0*/  S2UR UR5, SR_CgaCtaId ;  /* 0x00000000000579c3 */ /* 0x002e620000008800 */
[----:B------:R-:W-:Y:S01]  /*03c0*/  UMOV UR4, 0x400 ;  /* 0x0000040000047882 */ /* 0x000fe20000000000 */
[----:B------:R-:W-:Y:S01]  /*03d0*/  UMOV UR8, 0x1 ;  /* 0x0000000100087882 */ /* 0x000fe20000000000 */
[----:B------:R-:W-:Y:S01]  /*03e0*/  UMOV UR12, 0x100 ;  /* 0x00000100000c7882 */ /* 0x000fe20000000000 */
[----:B------:R-:W-:-:S04]  /*03f0*/  UIADD3 UR8, -UR8, 0x100000, URZ ;  /* 0x0010000008087890 */ /* 0x000fc8000fffe13f */
[----:B------:R-:W-:Y:S02]  /*0400*/  USHF.L.U32 UR9, UR8, 0xb, URZ ;  /* 0x0000000b08097899 */ /* 0x000fe4000800063f */
[----:B------:R-:W-:Y:S01]  /*0410*/  USHF.L.U32 UR8, UR8, 0x1, URZ ;  /* 0x0000000108087899 */ /* 0x000fe2000800063f */
[----:B------:R-:W-:Y:S01]  /*0420*/  ELECT P0, URZ, PT ;  /* 0x00000000003f782f */ /* 0x000fe20003800000 */
[----:B-1----:R-:W-:Y:S02]  /*0430*/  ULEA UR11, UR5, UR4, 0x18 ;  /* 0x00000004050b7291 */ /* 0x002fe4000f8ec03f */
[----:B------:R-:W-:-:S04]  /*0440*/  UIADD3 UR4, -UR12, 0x100000, URZ ;  /* 0x001000000c047890 */ /* 0x000fc8000fffe13f */
[----:B------:R-:W-:Y:S02]  /*0450*/  USHF.L.U32 UR5, UR4, 0xb, URZ ;  /* 0x0000000b04057899 */ /* 0x000fe4000800063f */
[----:B------:R-:W-:Y:S01]  /*0460*/  USHF.L.U32 UR4, UR4, 0x1, URZ ;  /* 0x0000000104047899 */ /* 0x000fe2000800063f */
[----:B------:R-:W1:Y:S03]  /*0470*/  FENCE.VIEW.ASYNC.S ;  /* 0x00000000000073c6 */ /* 0x000e660000000000 */
[----:B-1----:R1:W1:Y:S08]  /*0480*/  SYNCS.EXCH.64 URZ, [UR11+0x18000], UR8 ;  /* 0x018000080b3f75b2 */ /* 0x0022700008000100 */
[----:B------:R1:W1:Y:S01]  /*0490*/  SYNCS.EXCH.64 URZ, [UR11+0x18028], UR4 ;  /* 0x018028040b3f75b2 */ /* 0x0002620008000100 */
        /* <DEDUP_REMOVED lines=8> */
[----:B------:R-:W-:Y:S01]  /*0520*/  NOP ;  /* 0x0000000000007918 */ /* 0x000fe20000000000 */
.L_x_3:
        /* <DEDUP_REMOVED lines=21> */
[----:B------:R-:W-:Y:S01]  /*0680*/  NOP ;  /* 0x0000000000007918 */ /* 0x000fe20000000000 */
.L_x_4:
[----:B------:R-:W5:Y:S01]  /*0690*/  SHFL.IDX PT, R2, R0, RZ, 0x1f ;  /* 0x00001fff00027589 */ /* 0x000f6200000e0000 */
[----:B------:R-:W-:Y:S01]  /*06a0*/  ELECT P0, URZ, PT ;  /* 0x00000000003f782f */ /* 0x000fe20003800000 */
[----:B------:R-:W-:Y:S01]  /*06b0*/  NOP ;  /* 0x0000000000007918 */ /* 0x000fe20000000000 */
[----:B-1----:R-:W-:Y:S02]  /*06c0*/  UMOV UR4, 0x80 ;  /* 0x0000008000047882 */ /* 0x002fe40000000000 */
[C---:B-----5:R-:W-:Y:S02]  /*06d0*/  ISETP.NE.OR P0, PT, R2.reuse, RZ, !P0 ;  /* 0x000000ff0200720c */ /* 0x060fe40004705670 */
[----:B------:R-:W-:-:S11]  /*06e0*/  ISETP.NE.AND P2, PT, R2, RZ, PT ;  /* 0x000000ff0200720c */ /* 0x000fd60003f45270 */
[----:B------:R-:W-:Y:S01]  /*06f0*/  VOTEU.ALL UP0, P0 ;  /* 0x00000000003f7886 */ /* 0x000fe20000000000 */
[----:B------:R-:W-:Y:S01]  /*0700*/  VOTEU.ALL UP1, P0 ;  /* 0x00000000003f7886 */ /* 0x000fe20000020000 */
[----:B------:R-:W-:Y:S01]  /*0710*/  VOTEU.ALL UP2, P0 ;  /* 0x00000000003f7886 */ /* 0x000fe20000040000 */
[----:B------:R-:W-:Y:S02]  /*0720*/  VOTEU.ALL UP3, P0 ;  /* 0x00000000003f7886 */ /* 0x000fe40000060000 */
[----:B------:R-:W1:Y:S01]  /*0730*/  @!UP0 S2UR UR9, SR_CgaCtaId ;  /* 0x00000000000989c3 */ /* 0x000e620000008800 */
[----:B------:R-:W-:Y:S01]  /*0740*/  @!UP0 UMOV UR8, 0x400 ;  /* 0x0000040000088882 */ /* 0x000fe20000000000 */
[----:B------:R-:W-:-:S04]  /*0750*/  @!UP0 UIADD3 UR4, -UR4, 0x100000, URZ ;  /* 0x0010000004048890 */ /* 0x000fc8000fffe13f */
[----:B------:R-:W-:Y:S02]  /*0760*/  @!UP0 USHF.L.U32 UR5, UR4, 0xb, URZ ;  /* 0x0000000b04058899 */ /* 0x000fe4000800063f */
[----:B------:R-:W-:Y:S02]  /*0770*/  @!UP0 USHF.L.U32 UR4, UR4, 0x1, URZ ;  /* 0x0000000104048899 */ /* 0x000fe4000800063f */
[----:B-1----:R-:W-:Y:S01]  /*0780*/  @!UP0 ULEA UR8, UR9, UR8, 0x18 ;  /* 0x0000000809088291 */ /* 0x002fe2000f8ec03f */
[----:B------:R-:W-:Y:S01]  /*0790*/  VOTEU.ALL UP0, P0 ;  /* 0x00000000003f7886 */ /* 0x000fe20000000000 */
[----:B------:R-:W1:Y:S10]  /*07a0*/  FENCE.VIEW.ASYNC.S ;  /* 0x00000000000073c6 */ /* 0x000e740000000000 */
[----:B-1----:R1:W1:Y:S01]  /*07b0*/  @!UP0 SYNCS.EXCH.64 URZ, [UR8+0x18090], UR4 ;  /* 0x01809004083f85b2 */ /* 0x0022620008000100 */
[----:B------:R1:W1:Y:S01]  /*07c0*/  @!UP1 SYNCS.EXCH.64 URZ, [UR8+0x18098], UR4 ;  /* 0x01809804083f95b2 */ /* 0x0002620008000100 */
[----:B------:R1:W1:Y:S01]  /*07d0*/  @!UP2 SYNCS.EXCH.64 URZ, [UR8+0x180a0], UR4 ;  /* 0x0180a004083fa5b2 */ /* 0x0002620008000100 */
[----:B------:R1:W1:Y:S01]  /*07e0*/  @!UP3 SYNCS.EXCH.64 URZ, [UR8+0x180a8], UR4 ;  /* 0x0180a804083fb5b2 */ /* 0x0002620008000100 */
[----:B------:R-:W-:Y:S01]  /*07f0*/  NOP ;  /* 0x0000000000007918 */ /* 0x000fe20000000000 */
[----:B------:R-:W-:Y:S05]  /*0800*/  @P2 BRA `(.L_x_5) ;  /* 0x0000000000482947 */ /* 0x000fea0003800000 */
[----:B-1----:R-:W1:Y:S01]  /*0810*/  S2UR UR5, SR_CgaCtaId ;  /* 0x00000000000579c3 */ /* 0x002e620000008800 */
[----:B------:R-:W-:Y:S01]  /*0820*/  UMOV UR4, 0x400 ;  /* 0x0000040000047882 */ /* 0x000fe20000000000 */
[----:B------:R-:W-:Y:S01]  /*0830*/  UMOV UR8, 0x20 ;  /* 0x0000002000087882 */ /* 0x000fe20000000000 */
[----:B------:R-:W-:Y:S01]  /*0840*/  UMOV UR9, 0x80 ;  /* 0x0000008000097882 */ /* 0x000fe20000000000 */
[----:B------:R-:W-:Y:S01]  /*0850*/  ELECT P0, URZ, PT ;  /* 0x00000000003f782f */ /* 0x000fe20003800000 */
[----:B-1----:R-:W-:Y:S02]  /*0860*/  ULEA UR11, UR5, UR4, 0x18 ;  /* 0x00000004050b7291 */ /* 0x002fe4000f8ec03f */
[----:B------:R-:W-:-:S04]  /*0870*/  UIADD3 UR4, -UR8, 0x100000, URZ ;  /* 0x0010000008047890 */ /* 0x000fc8000fffe13f */
[----:B------:R-:W-:Y:S02]  /*0880*/  USHF.L.U32 UR5, UR4, 0xb, URZ ;  /* 0x0000000b04057899 */ /* 0x000fe4000800063f */
[----:B------:R-:W-:Y:S02]  /*0890*/  USHF.L.U32 UR4, UR4, 0x1, URZ ;  /* 0x0000000104047899 */ /* 0x000fe4000800063f */
        /* <DEDUP_REMOVED lines=9> */
.L_x_5:
[----:B------:R-:W-:Y:S01]  /*0930*/  ISETP.NE.AND P0, PT, RZ, UR37, PT ;  /* 0x00000025ff007c0c */ /* 0x000fe2000bf05270 */
[----:B------:R-:W-:Y:S01]  /*0940*/  NOP ;  /* 0x0000000000007918 */ /* 0x000fe20000000000 */
[----:B------:R-:W-:Y:S01]  /*0950*/  MOV R0, UR7 ;  /* 0x0000000700007c02 */ /* 0x000fe20008000f00 */
[----:B-1234-:R-:W-:Y:S03]  /*0960*/  BAR.SYNC.DEFER_BLOCKING 0x0 ;  /* 0x0000000000007b1d */ /* 0x01efe60000010000 */
[----:B------:R-:W-:-:S07]  /*0970*/  ISETP.EQ.AND P2, PT, R0, 0x1, P1 ;  /* 0x000000010000780c */ /* 0x000fce0000f42270 */
[----:B------:R-:W-:Y:S06]  /*0980*/  @!P0 BRA `(.L_x_6) ;  /* 0x0000006400948947 */ /* 0x000fec0003800000 */
[----:B------:R-:W-:-:S06]  /*0990*/  UISETP.GT.U32.AND UP0, UPT, UR10, 0x3, UPT ;  /* 0x000000030a00788c */ /* 0x000fcc000bf04070 */
[----:B------:R-:W-:-:S13]  /*09a0*/  PLOP3.LUT P0, PT, PT, PT, UP0, 0x80, 0x0 ;  /* 0x000000000000781c */ /* 0x000fda0003f0f008 */
[----:B------:R-:W-:Y:S05]  /*09b0*/  @P0 EXIT ;  /* 0x000000000000094d */ /* 0x000fea0003800000 */
.L_x_7:
[----:B------:R-:W-:-:S08]  /*09c0*/  NOP ;  /* 0x0000000000007918 */ /* 0x000fd00000000000 */
[----:B------:R-:W1:Y:S02]  /*09d0*/  USETMAXREG.TRY_ALLOC.CTAPOOL UP0, 0xf0 ;  /* 0x000000f0000079c8 */ /* 0x000e640008000600 */
[----:B-1----:R-:W-:-:S13]  /*09e0*/  PLOP3.LUT P0, PT, PT, PT, UP0, 0x80, 0x0 ;  /* 0x000000000000781c */ /* 0x002fda0003f0f008 */
[----:B------:R-:W-:Y:S05]  /*09f0*/  @!P0 BRA `(.L_x_7) ;  /* 0xfffffffc00f08947 */ /* 0x000fea000383ffff */
[----:B------:R-:W-:Y:S01]  /*0a00*/  UISETP.NE.AND UP0, UPT, UR37, 0x1, UPT ;  /* 0x000000012500788c */ /* 0x000fe2000bf05270 */
[----:B------:R-:W1:Y:S01]  /*0a10*/  S2UR UR42, SR_CTAID.X ;  /* 0x00000000002a79c3 */ /* 0x000e620000002500 */
[----:B------:R-:W-:Y:S01]  /*0a20*/  UMOV UR4, URZ ;  /* 0x0000003f00047c82 */ /* 0x000fe20008000000 */
[----:B------:R-:W-:-:S03]  /*0a30*/  UMOV UR5, URZ ;  /* 0x0000003f00057c82 */ /* 0x000fc60008000000 */
[----:B------:R-:W-:-:S13]  /*0a40*/  PLOP3.LUT P0, PT, PT, PT, UP0, 0x80, 0x0 ;  /* 0x000000000000781c */ /* 0x000fda0003f0f008 */
[----:B------:R-:W-:Y:S05]  /*0a50*/  @!P0 BRA `(.L_x_8) ;  /* 0x00000000003c8947 */ /* 0x000fea0003800000 */
[----:B------:R-:W-:Y:S01]  /*0a60*/  UISETP.NE.AND UP0, UPT, UR37, 0x2, UPT ;  /* 0x000000022500788c */ /* 0x000fe2000bf05270 */
[----:B------:R-:W-:-:S05]  /*0a70*/  UMOV UR5, 0x1 ;  /* 0x0000000100057882 */ /* 0x000fca0000000000 */
[----:B------:R-:W-:-:S13]  /*0a80*/  PLOP3.LUT P1, PT, PT, PT, UP0, 0x80, 0x0 ;  /* 0x000000000000781c */ /* 0x000fda0003f2f008 */
[----:B------:R-:W-:Y:S05]  /*0a90*/  @!P1 BRA `(.L_x_8) ;  /* 0x00000000002c9947 */ /* 0x000fea0003800000 */
[----:B------:R-:W-:-:S06]  /*0aa0*/  UISETP.NE.AND UP0, UPT, UR37, 0x3, UPT ;  /* 0x000000032500788c */ /* 0x000fcc000bf05270 */
[----:B------:R-:W-:-:S13]  /*0ab0*/  PLOP3.LUT P1, PT, PT, PT, UP0, 0x80, 0x0 ;  /* 0x000000000000781c */ /* 0x000fda0003f2f008 */
[----:B------:R-:W-:Y:S05]  /*0ac0*/  @!P1 BRA `(.L_x_9) ;  /* 0x0000000000189947 */ /* 0x000fea0003800000 */
[----:B------:R-:W-:-:S11]  /*0ad0*/  UISETP.NE.AND UP0, UPT, UR37, 0x4, UPT ;  /* 0x000000042500788c */ /* 0x000fd6000bf05270 */
[----:B------:R-:W-:Y:S01]  /*0ae0*/  @!UP0 UMOV UR4, 0x1 ;  /* 0x0000000100048882 */ /* 0x000fe20000000000 */
[----:B------:R-:W-:Y:S01]  /*0af0*/  @!UP0 UMOV UR5, 0x1 ;  /* 0x0000000100058882 */ /* 0x000fe20000000000 */
[----:B------:R-:W-:Y:S01]  /*0b00*/  @UP0 UMOV UR4, URZ ;  /* 0x0000003f00040c82 */ /* 0x000fe20008000000 */
[----:B------:R-:W-:Y:S01]  /*0b10*/  @UP0 UMOV UR5, URZ ;  /* 0x0000003f00050c82 */ /* 0x000fe20008000000 */
[----:B------:R-:W-:Y:S05]  /*0b20*/  BRA `(.L_x_8) ;  /* 0x0000000000087947 */ /* 0x000fea0003800000 */
.L_x_9:
[----:B------:R-:W-:Y:S01]  /*0b30*/  UMOV UR4, 0x1 ;  /* 0x0000000100047882 */ /* 0x000fe20000000000 */
[----:B------:R-:W-:-:S05]  /*0b40*/  UMOV UR5, URZ ;  /* 0x0000003f00057c82 */ /* 0x000fca0008000000 */
.L_x_8:
[----:B------:R-:W-:Y:S05]  /*0b50*/  @!P0 BRA `(.L_x_10) ;  /* 0x00000000003c8947 */ /* 0x000fea0003800000 */
[----:B------:R-:W-:-:S06]  /*0b60*/  UISETP.NE.AND UP0, UPT, UR37, 0x2, UPT ;  /* 0x000000022500788c */ /* 0x000fcc000bf05270 */
[----:B------:R-:W-:-:S13]  /*0b70*/  PLOP3.LUT P0, PT, PT, PT, UP0, 0x80, 0x0 ;  /* 0x000000000000781c */ /* 0x000fda0003f0f008 */
[----:B------:R-:W-:Y:S05]  /*0b80*/  @!P0 BRA `(.L_x_11) ;  /* 0x0000000000288947 */ /* 0x000fea0003800000 */
[----:B------:R-:W-:-:S06]  /*0b90*/  UISETP.NE.AND UP0, UPT, UR37, 0x3, UPT ;  /* 0x000000032500788c */ /* 0x000fcc000bf05270 */
[----:B------:R-:W-:-:S13]  /*0ba0*/  PLOP3.LUT P0, PT, PT, PT, UP0, 0x80, 0x0 ;  /* 0x000000000000781c */ /* 0x000fda0003f0f008 */
[----:B------:R-:W-:Y:S05]  /*0bb0*/  @!P0 BRA `(.L_x_12) ;  /* 0x0000000000148947 */ /* 0x000fea0003800000 */
[----:B------:R-:W-:-:S06]  /*0bc0*/  UISETP.NE.AND UP0, UPT, UR37, 0x4, UPT ;  /* 0x000000042500788c */ /* 0x000fcc000bf05270 */
[----:B------:R-:W-:-:S13]  /*0bd0*/  PLOP3.LUT P0, PT, PT, PT, UP0, 0x80, 0x0 ;  /* 0x000000000000781c */ /* 0x000fda0003f0f008 */
[----:B------:R-:W-:Y:S05]  /*0be0*/  @P0 BRA `(.L_x_13) ;  /* 0x00000000001c0947 */ /* 0x000fea0003800000 */
[----:B-1----:R-:W-:Y:S01]  /*0bf0*/  ULEA UR42, UR42, 0x3, 0x1 ;  /* 0x000000032a2a7891 */ /* 0x002fe2000f8e083f */
[----:B------:R-:W-:Y:S11]  /*0c00*/  BRA `(.L_x_13) ;  /* 0x0000000000147947 */ /* 0x000ff60003800000 */
.L_x_12:
[----:B-1----:R-:W-:Y:S01]  /*0c10*/  ULEA UR42, UR42, 0x2, 0x1 ;  /* 0x000000022a2a7891 */ /* 0x002fe2000f8e083f */
[----:B------:R-:W-:Y:S11]  /*0c20*/  BRA `(.L_x_13) ;  /* 0x00000000000c7947 */ /* 0x000ff60003800000 */
.L_x_11:
[----:B-1----:R-:W-:Y:S01]  /*0c30*/  ULEA UR42, UR42, 0x1, 0x1 ;  /* 0x000000012a2a7891 */ /* 0x002fe2000f8e083f */
[----:B------:R-:W-:Y:S11]  /*0c40*/  BRA `(.L_x_13) ;  /* 0x0000000000047947 */ /* 0x000ff60003800000 */
.L_x_10:
[----:B-1----:R-:W-:-:S12]  /*0c50*/  USHF.L.U32 UR42, UR42, 0x1, URZ ;  /* 0x000000012a2a7899 */ /* 0x002fd8000800063f */
.L_x_13:
[----:B------:R-:W-:-:S04]  /*0c60*/  ULOP3.LUT UR7, UR6, 0x1, URZ, 0xfc, !UPT ;  /* 0x0000000106077892 */ /* 0x000fc8000f8efc3f */
[----:B------:R-:W-:-:S06]  /*0c70*/  UISETP.NE.AND UP0, UPT, UR7, 0x3, UPT ;  /* 0x000000030700788c */ /* 0x000fcc000bf05270 */
[----:B------:R-:W-:-:S13]  /*0c80*/  PLOP3.LUT P0, PT, PT, PT, UP0, 0x80, 0x0 ;  /* 0x000000000000781c */ /* 0x000fda0003f0f008 */
[----:B------:R-:W-:Y:S05]  /*0c90*/  @!P0 BRA `(.L_x_14) ;  /* 0x0000000000048947 */ /* 0x000fea0003800000 */
[----:B-1----:R-:W-:Y:S01]  /*0ca0*/  BPT.TRAP 0x1 ;  /* 0x000000040000795c */ /* 0x002fe20000300000 */
.L_x_14:
[----:B------:R-:W2:Y:S01]  /*0cb0*/  S2UR UR7, SR_CgaCtaId ;  /* 0x00000000000779c3 */ /* 0x000ea20000008800 */
[----:B------:R-:W-:Y:S01]  /*0cc0*/  UMOV UR36, 0x400 ;  /* 0x0000040000247882 */ /* 0x000fe20000000000 */
[----:B------:R-:W-:-:S04]  /*0cd0*/  MOV R0, UR4 ;  /* 0x0000000400007c02 */ /* 0x000fc80008000f00 */
[----:B------:R-:W-:Y:S01]  /*0ce0*/  SHF.L.U32 R0, R0, 0x1f, RZ ;  /* 0x0000001f00007819 */ /* 0x000fe200000006ff */
[----:B--2---:R-:W-:-:S04]  /*0cf0*/  ULEA UR36, UR7, UR36, 0x18 ;  /* 0x0000002407247291 */ /* 0x004fc8000f8ec03f */
[----:B------:R-:W-:-:S09]  /*0d00*/  ULEA UR7, UR5, UR36, 0x3 ;  /* 0x0000002405077291 */ /* 0x000fd2000f8e183f */
[----:B------:R-:W2:Y:S02]  /*0d10*/  SYNCS.PHASECHK.TRANS64.TRYWAIT P1, [UR7+0x18050], R0 ;  /* 0x01805000ff0075a7 */ /* 0x000ea40008020147 */
[----:B--2---:R-:W-:Y:S05]  /*0d20*/  @!P1 BRA `(.L_x_15) ;  /* 0x0000007000b89947 */ /* 0x004fea0003800000 */
.L_x_89:
[----:B------:R-:W-:Y:S05]  /*0d30*/  @!P0 BRA `(.L_x_16) ;  /* 0x0000000000048947 */ /* 0x000fea0003800000 */
[----:B-1----:R-:W-:Y:S01]  /*0d40*/  BPT.TRAP 0x1 ;  /* 0x000000040000795c */ /* 0x002fe20000300000 */
.L_x_16:
[----:B--2---:R-:W-:-:S04]  /*0d50*/  SHF.L.U32 R0, RZ, 0x1f, RZ ;  /* 0x0000001fff007819 */ /* 0x004fc800000006ff */
[----:B------:R-:W2:Y:S02]  /*0d60*/  SYNCS.PHASECHK.TRANS64.TRYWAIT P1, [UR36+0x18000], R0 ;  /* 0x01800000ff0075a7 */ /* 0x000ea40008020164 */
[----:B--2---:R-:W-:Y:S05]  /*0d70*/  @!P1 BRA `(.L_x_17) ;  /* 0x0000007000bc9947 */ /* 0x004fea0003800000 */
.L_x_90:
[----:B------:R-:W-:Y:S02]  /*0d80*/  UIADD3 UR21, UR37, -0x1, URZ ;  /* 0xffffffff25157890 */ /* 0x000fe4000fffe03f */
[----:B------:R-:W-:-:S04]  /*0d90*/  UIADD3 UR23, UR36, 0x18090, URZ ;  /* 0x0001809024177890 */ /* 0x000fc8000fffe03f */
[----:B------:R-:W-:Y:S01]  /*0da0*/  ISETP.NE.AND P1, PT, RZ, UR21, PT ;  /* 0x00000015ff007c0c */ /* 0x000fe2000bf25270 */
[----:B------:R-:W-:Y:S02]  /*0db0*/  ULEA UR10, UR10, UR23, 0x3 ;  /* 0x000000170a0a7291 */ /* 0x000fe4000f8e183f */
[----:B------:R-:W-:Y:S01]  /*0dc0*/  USHF.L.U32 UR21, UR21, 0x3, URZ ;  /* 0x0000000315157899 */ /* 0x000fe2000800063f */
[----:B------:R-:W-:-:S04]  /*0dd0*/  SEL R2, RZ, 0x1, P1 ;  /* 0x00000001ff027807 */ /* 0x000fc80000800000 */
[----:B------:R-:W-:-:S04]  /*0de0*/  SHF.L.U32 R2, R2, 0x1f, RZ ;  /* 0x0000001f02027819 */ /* 0x000fc800000006ff */
[----:B------:R-:W3:Y:S02]  /*0df0*/  SYNCS.PHASECHK.TRANS64.TRYWAIT P1, [UR10], R2 ;  /* 0x00000002ff0075a7 */ /* 0x000ee4000802014a */
[----:B---3--:R-:W-:Y:S05]  /*0e00*/  @!P1 BRA `(.L_x_18) ;  /* 0x0000007000b09947 */ /* 0x008fea0003800000 */
.L_x_91:
[----:B------:R-:W-:Y:S01]  /*0e10*/  USHF.R.U32.HI UR4, URZ, 0x4, UR36 ;  /* 0x000000043f047899 */ /* 0x000fe20008011624 */
[----:B------:R-:W-:Y:S01]  /*0e20*/  WARPGROUP.ARRIVE ;  /* 0x00000000000079c5 */ /* 0x000fe20000000000 */
[----:B------:R-:W-:Y:S02]  /*0e30*/  UIADD3 UR7, UR36, 0x4000, URZ ;  /* 0x0000400024077890 */ /* 0x000fe4000fffe03f */
[----:B------:R-:W-:Y:S02]  /*0e40*/  ULOP3.LUT UR4, UR4, 0x3fff, URZ, 0xc0, !UPT ;  /* 0x00003fff04047892 */ /* 0x000fe4000f8ec03f */
[----:B------:R-:W-:Y:S02]  /*0e50*/  USHF.R.U32.HI UR7, URZ, 0x4, UR7 ;  /* 0x000000043f077899 */ /* 0x000fe40008011607 */
[----:B------:R-:W-:Y:S02]  /*0e60*/  ULOP3.LUT UR4, UR4, 0x10000, URZ, 0xfc, !UPT ;  /* 0x0001000004047892 */ /* 0x000fe4000f8efc3f */
[----:B------:R-:W-:-:S02]  /*0e70*/  ULOP3.LUT UR20, UR7, 0x3fff, URZ, 0xc0, !UPT ;  /* 0x00003fff07147892 */ /* 0x000fc4000f8ec03f */
[----:B------:R-:W-:Y:S02]  /*0e80*/  ULEA UR4, UR5, UR4, 0x9 ;  /* 0x0000000405047291 */ /* 0x000fe4000f8e483f */
[----:B------:R-:W-:Y:S01]  /*0e90*/  ULOP3.LUT UR22, UR20, 0x10000, URZ, 0xfc, !UPT ;  /* 0x0001000014167892 */ /* 0x000fe2000f8efc3f */
[----:B------:R-:W-:Y:S01]  /*0ea0*/  UMOV UR5, 0x40000040 ;  /* 0x4000004000057882 */ /* 0x000fe20000000000 */
[----:B------:R-:W-:Y:S01]  /*0eb0*/  UMOV UR11, 0x40000040 ;  /* 0x40000040000b7882 */ /* 0x000fe20000000000 */
[----:B------:R-:W-:Y:S02]  /*0ec0*/  UMOV UR9, UR5 ;  /* 0x0000000500097c82 */ /* 0x000fe40008000000 */
[----:B------:R-:W-:Y:S01]  /*0ed0*/  UMOV UR8, UR4 ;  /* 0x0000000400087c82 */ /* 0x000fe20008000000 */
[----:B------:R-:W-:Y:S01]  /*0ee0*/  UIADD3 UR12, UR4, 0x4, URZ ;  /* 0x00000004040c7890 */ /* 0x000fe2000fffe03f */
[----:B------:R-:W-:Y:S01]  /*0ef0*/  UMOV UR10, UR22 ;  /* 0x00000016000a7c82 */ /* 0x000fe20008000000 */
[----:B------:R-:W-:Y:S01]  /*0f00*/  UIADD3 UR14, UR22, 0x4, URZ ;  /* 0x00000004160e7890 */ /* 0x000fe2000fffe03f */
[----:B------:R-:W-:Y:S01]  /*0f10*/  HGMMA.64x128x16.F32 R24, gdesc[UR8], RZ, !UPT, gsb0 ;  /* 0x01e00000081879f0 */ /* 0x000fe2000c0008ff */
[----:B------:R-:W-:-:S02]  /*0f20*/  UIADD3 UR8, UR4, 0x2, URZ ;  /* 0x0000000204087890 */ /* 0x000fc4000fffe03f */
[----:B------:R-:W-:Y:S01]  /*0f30*/  UIADD3 UR10, UR22, 0x2, URZ ;  /* 0x00000002160a7890 */ /* 0x000fe2000fffe03f */
[----:B------:R-:W-:Y:S01]  /*0f40*/  UMOV UR9, 0x40000040 ;  /* 0x4000004000097882 */ /* 0x000fe20000000000 */
[----:B------:R-:W-:Y:S01]  /*0f50*/  UMOV UR11, 0x40000040 ;  /* 0x40000040000b7882 */ /* 0x000fe20000000000 */
[----:B------:R-:W-:Y:S01]  /*0f60*/  UMOV UR13, 0x40000040 ;  /* 0x40000040000d7882 */ /* 0x000fe20000000000 */
[----:B------:R-:W-:Y:S01]  /*0f70*/  UMOV UR15, 0x40000040 ;  /* 0x40000040000f7882 */ /* 0x000fe20000000000 */
[----:B------:R-:W-:Y:S02]  /*0f80*/  UIADD3 UR16, UR4, 0x6, URZ ;  /* 0x0000000604107890 */ /* 0x000fe4000fffe03f */
[----:B------:R-:W-:Y:S01]  /*0f90*/  UIADD3 UR18, UR22, 0x6, URZ ;  /* 0x0000000616127890 */ /* 0x000fe2000fffe03f */
[----:B------:R-:W-:Y:S01]  /*0fa0*/  UMOV UR17, 0x40000040 ;  /* 0x4000004000117882 */ /* 0x000fe20000000000 */
[----:B------:R-:W-:Y:S01]  /*0fb0*/  UMOV UR19, 0x40000040 ;  /* 0x4000004000137882 */ /* 0x000fe20000000000 */
[----:B------:R-:W-:Y:S01]  /*0fc0*/  ULDC UR7, c[0x0][0x604] ;  /* 0x0001810000077ab9 */ /* 0x000fe20000000800 */
[----:B------:R-:W-:-:S02]  /*0fd0*/  WARPGROUP.DEPBAR.LE gsb0, 0x0 ;  /* 0x00008000000079c5 */ /* 0x000fc40000010000 */
[----:B------:R-:W-:-:S06]  /*0fe0*/  WARPGROUP.ARRIVE ;  /* 0x00000000000079c5 */ /* 0x000fcc0000000000 */
[----:B------:R-:W-:Y:S03]  /*0ff0*/  HGMMA.64x128x16.F32 R24, gdesc[UR8], R24, gsb0 ;  /* 0x01e00000081879f0 */ /* 0x000fe60008000818 */
[----:B------:R-:W-:Y:S02]  /*1000*/  WARPGROUP.DEPBAR.LE gsb0, 0x0 ;  /* 0x00008000000079c5 */ /* 0x000fe40000010000 */
[----:B------:R-:W-:-:S07]  /*1010*/  WARPGROUP.ARRIVE ;  /* 0x00000000000079c5 */ /* 0x000fce0000000000 */
[----:B------:R-:W-:Y:S03]  /*1020*/  HGMMA.64x128x16.F32 R24, gdesc[UR12], R24, gsb0 ;  /* 0x01e000000c1879f0 */ /* 0x000fe60008000818 */
[----:B------:R-:W-:Y:S02]  /*1030*/  WARPGROUP.DEPBAR.LE gsb0, 0x0 ;  /* 0x00008000000079c5 */ /* 0x000fe40000010000 */
[----:B------:R-:W-:-:S07]  /*1040*/  WARPGROUP.ARRIVE ;  /* 0x00000000000079c5 */ /* 0x000fce0000000000 */
[----:B------:R-:W-:Y:S03]  /*1050*/  HGMMA.64x128x16.F32 R24, gdesc[UR16], R24, gsb0 ;  /* 0x01e00000101879f0 */ /* 0x000fe60008000818 */
[----:B------:R-:W-:Y:S02]  /*1060*/  WARPGROUP.DEPBAR.LE gsb0, 0x0 ;  /* 0x00008000000079c5 */ /* 0x000fe40000010000 */
[----:B--2---:R-:W-:Y:S02]  /*1070*/  FMNMX R3, R24, R25, !PT ;  /* 0x0000001918037209 */ /* 0x004fe40007800000 */
[----:B------:R-:W-:Y:S02]  /*1080*/  FMNMX R7, R26, R27, !PT ;  /* 0x0000001b1a077209 */ /* 0x000fe40007800000 */
[----:B------:R-:W-:-:S04]  /*1090*/  FMNMX R2, R28, R3, !PT ;  /* 0x000000031c027209 */ /* 0x000fc80007800000 */
        /* <DEDUP_REMOVED lines=28> */
[----:B------:R-:W-:-:S05]  /*1260*/  FMNMX R2, R85, R2, !PT ;  /* 0x0000000255027209 */ /* 0x000fca0007800000 */
[----:B------:R-:W2:Y:S02]  /*1270*/  SHFL.BFLY PT, R3, R2, 0x1, 0x1f ;  /* 0x0c201f0002037f89 */ /* 0x000ea400000e0000 */
[----:B--2---:R-:W-:-:S05]  /*1280*/  FMNMX R4, R2, R3, !PT ;  /* 0x0000000302047209 */ /* 0x004fca0007800000 */
[----:B------:R-:W2:Y:S02]  /*1290*/  SHFL.BFLY PT, R3, R4, 0x2, 0x1f ;  /* 0x0c401f0004037f89 */ /* 0x000ea400000e0000 */
[----:B--2---:R-:W-:Y:S02]  /*12a0*/  FMNMX R3, R4, R3, !PT ;  /* 0x0000000304037209 */ /* 0x004fe40007800000 */
[----:B------:R-:W-:Y:S02]  /*12b0*/  FMNMX R4, R30, R7, !PT ;  /* 0x000000071e047209 */ /* 0x000fe40007800000 */
[----:B------:R-:W-:Y:S02]  /*12c0*/  FSETP.NEU.AND P1, PT, R3, -INF , PT ;  /* 0xff8000000300780b */ /* 0x000fe40003f2d000 */
[----:B------:R-:W-:Y:S02]  /*12d0*/  FMNMX R9, R31, R4, !PT ;  /* 0x000000041f097209 */ /* 0x000fe40007800000 */
[----:B------:R-:W-:-:S02]  /*12e0*/  FSEL R5, R3, RZ, P1 ;  /* 0x000000ff03057208 */ /* 0x000fc40000800000 */
[----:B------:R-:W-:-:S03]  /*12f0*/  FMNMX R4, R34, R9, !PT ;  /* 0x0000000922047209 */ /* 0x000fc60007800000 */
[----:B------:R-:W-:Y:S01]  /*1300*/  FMUL R12, R5, UR7 ;  /* 0x00000007050c7c20 */ /* 0x000fe20008400000 */
[----:B------:R-:W-:-:S03]  /*1310*/  FMNMX R9, R35, R4, !PT ;  /* 0x0000000423097209 */ /* 0x000fc60007800000 */
[--C-:B------:R-:W-:Y:S01]  /*1320*/  FFMA R24, R24, UR7, -R12.reuse ;  /* 0x0000000718187c23 */ /* 0x100fe2000800080c */
[--C-:B------:R-:W-:Y:S01]  /*1330*/  FFMA R5, R25, UR7, -R12.reuse ;  /* 0x0000000719057c23 */ /* 0x100fe2000800080c */
[--C-:B------:R-:W-:Y:S01]  /*1340*/  FFMA R2, R28, UR7, -R12.reuse ;  /* 0x000000071c027c23 */ /* 0x100fe2000800080c */
[--C-:B------:R-:W-:Y:S01]  /*1350*/  FFMA R6, R36, UR7, -R12.reuse ;  /* 0x0000000724067c23 */ /* 0x100fe2000800080c */
[--C-:B------:R-:W-:Y:S01]  /*1360*/  FFMA R29, R29, UR7, -R12.reuse ;  /* 0x000000071d1d7c23 */ /* 0x100fe2000800080c */
[----:B------:R-:W-:Y:S01]  /*1370*/  FSETP.GEU.AND P5, PT, R24, -126, PT ;  /* 0xc2fc00001800780b */ /* 0x000fe20003fae000 */
[--C-:B------:R-:W-:Y:S01]  /*1380*/  FFMA R28, R32, UR7, -R12.reuse ;  /* 0x00000007201c7c23 */ /* 0x100fe2000800080c */
[----:B------:R-:W-:Y:S01]  /*1390*/  FMNMX R4, R38, R9, !PT ;  /* 0x0000000926047209 */ /* 0x000fe20007800000 */
[--C-:B------:R-:W-:Y:S01]  /*13a0*/  FFMA R33, R33, UR7, -R12.reuse ;  /* 0x0000000721217c23 */ /* 0x100fe2000800080c */
[----:B------:R-:W-:Y:S01]  /*13b0*/  FSETP.GEU.AND P3, PT, R5, -126, PT ;  /* 0xc2fc00000500780b */ /* 0x000fe20003f6e000 */
[--C-:B------:R-:W-:Y:S01]  /*13c0*/  FFMA R37, R37, UR7, -R12.reuse ;  /* 0x0000000725257c23 */ /* 0x100fe2000800080c */
[----:B------:R-:W-:Y:S01]  /*13d0*/  FSETP.GEU.AND P2, PT, R2, -126, PT ;  /* 0xc2fc00000200780b */ /* 0x000fe20003f4e000 */
[--C-:B------:R-:W-:Y:S01]  /*13e0*/  FFMA R32, R40, UR7, -R12.reuse ;  /* 0x0000000728207c23 */ /* 0x100fe2000800080c */
[----:B------:R-:W-:Y:S01]  /*13f0*/  FMNMX R11, R39, R4, !PT ;  /* 0x00000004270b7209 */ /* 0x000fe20007800000 */
[--C-:B------:R-:W-:Y:S01]  /*1400*/  FFMA R36, R48, UR7, -R12.reuse ;  /* 0x0000000730247c23 */ /* 0x100fe2000800080c */
[----:B------:R-:W-:Y:S01]  /*1410*/  FSETP.GEU.AND P4, PT, R29, -126, PT ;  /* 0xc2fc00001d00780b */ /* 0x000fe20003f8e000 */
[--C-:B------:R-:W-:Y:S01]  /*1420*/  FFMA R41, R41, UR7, -R12.reuse ;  /* 0x0000000729297c23 */ /* 0x100fe2000800080c */
[----:B------:R-:W-:Y:S01]  /*1430*/  FMNMX R4, R42, R11, !PT ;  /* 0x0000000b2a047209 */ /* 0x000fe20007800000 */
[----:B------:R-:W-:Y:S01]  /*1440*/  @!P5 FMUL R24, R24, 0.5 ;  /* 0x3f0000001818d820 */ /* 0x000fe20000400000 */
[----:B------:R-:W-:Y:S01]  /*1450*/  FSETP.GEU.AND P6, PT, R28, -126, PT ;  /* 0xc2fc00001c00780b */ /* 0x000fe20003fce000 */
[--C-:B------:R-:W-:Y:S01]  /*1460*/  FFMA R8, R44, UR7, -R12.reuse ;  /* 0x000000072c087c23 */ /* 0x100fe2000800080c */
[----:B------:R-:W-:Y:S01]  /*1470*/  FMNMX R11, R43, R4, !PT ;  /* 0x000000042b0b7209 */ /* 0x000fe20007800000 */
[----:B------:R-:W-:Y:S01]  /*1480*/  @!P3 FMUL R5, R5, 0.5 ;  /* 0x3f0000000505b820 */ /* 0x000fe20000400000 */
[----:B------:R-:W-:Y:S01]  /*1490*/  FSETP.GEU.AND P1, PT, R33, -126, PT ;  /* 0xc2fc00002100780b */ /* 0x000fe20003f2e000 */
[----:B------:R-:W2:Y:S01]  /*14a0*/  MUFU.EX2 R24, R24 ;  /* 0x0000001800187308 */ /* 0x000ea20000000800 */
[----:B------:R-:W-:Y:S01]  /*14b0*/  @!P2 FMUL R2, R2, 0.5 ;  /* 0x3f0000000202a820 */ /* 0x000fe20000400000 */
[----:B------:R-:W-:Y:S01]  /*14c0*/  FMNMX R4, R46, R11, !PT ;  /* 0x0000000b2e047209 */ /* 0x000fe20007800000 */
[--C-:B------:R-:W-:Y:S01]  /*14d0*/  FFMA R45, R45, UR7, -R12.reuse ;  /* 0x000000072d2d7c23 */ /* 0x100fe2000800080c */
[----:B------:R-:W-:Y:S01]  /*14e0*/  @!P4 FMUL R29, R29, 0.5 ;  /* 0x3f0000001d1dc820 */ /* 0x000fe20000400000 */
[--C-:B------:R-:W-:Y:S01]  /*14f0*/  FFMA R49, R49, UR7, -R12.reuse ;  /* 0x0000000731317c23 */ /* 0x100fe2000800080c */
[----:B------:R-:W-:Y:S01]  /*1500*/  FMNMX R13, R47, R4, !PT ;  /* 0x000000042f0d7209 */ /* 0x000fe20007800000 */
[--C-:B------:R-:W-:Y:S01]  /*1510*/  FFMA R10, R52, UR7, -R12.reuse ;  /* 0x00000007340a7c23 */ /* 0x100fe2000800080c */
[----:B------:R-:W3:Y:S01]  /*1520*/  MUFU.EX2 R5, R5 ;  /* 0x0000000500057308 */ /* 0x000ee20000000800 */
[----:B------:R-:W-:Y:S01]  /*1530*/  @!P6 FMUL R28, R28, 0.5 ;  /* 0x3f0000001c1ce820 */ /* 0x000fe20000400000 */
[----:B------:R-:W-:Y:S01]  /*1540*/  FMNMX R4, R50, R13, !PT ;  /* 0x0000000d32047209 */ /* 0x000fe20007800000 */
[--C-:B------:R-:W-:Y:S01]  /*1550*/  FFMA R53, R53, UR7, -R12.reuse ;  /* 0x0000000735357c23 */ /* 0x100fe2000800080c */
[----:B------:R-:W-:Y:S01]  /*1560*/  @!P1 FMUL R33, R33, 0.5 ;  /* 0x3f00000021219820 */ /* 0x000fe20000400000 */
[--C-:B------:R-:W-:Y:S01]  /*1570*/  FFMA R60, R60, UR7, -R12.reuse ;  /* 0x000000073c3c7c23 */ /* 0x100fe2000800080c */
[----:B------:R-:W-:Y:S01]  /*1580*/  FMNMX R13, R51, R4, !PT ;  /* 0x00000004330d7209 */ /* 0x000fe20007800000 */
[--C-:B------:R-:W-:Y:S01]  /*1590*/  FFMA R56, R56, UR7, -R12.reuse ;  /* 0x0000000738387c23 */ /* 0x100fe2000800080c */
[----:B------:R-:W4:Y:S01]  /*15a0*/  MUFU.EX2 R2, R2 ;  /* 0x0000000200027308 */ /* 0x000f220000000800 */
[----:B--2---:R-:W-:Y:S01]  /*15b0*/  @!P5 FMUL R24, R24, R24 ;  /* 0x000000181818d220 */ /* 0x004fe20000400000 */
[----:B------:R-:W-:Y:S01]  /*15c0*/  FSETP.GEU.AND P5, PT, R6, -126, PT ;  /* 0xc2fc00000600780b */ /* 0x000fe20003fae000 */
[--C-:B------:R-:W-:Y:S01]  /*15d0*/  FFMA R57, R57, UR7, -R12.reuse ;  /* 0x0000000739397c23 */ /* 0x100fe2000800080c */
[----:B------:R-:W-:Y:S01]  /*15e0*/  FMNMX R4, R54, R13, !PT ;  /* 0x0000000d36047209 */ /* 0x000fe20007800000 */
[--C-:B------:R-:W-:Y:S01]  /*15f0*/  FFMA R61, R61, UR7, -R12.reuse ;  /* 0x000000073d3d7c23 */ /* 0x100fe2000800080c */
[--C-:B------:R-:W-:Y:S01]  /*1600*/  FFMA R65, R65, UR7, -R12.reuse ;  /* 0x0000000741417c23 */ /* 0x100fe2000800080c */
[--C-:B------:R-:W-:Y:S01]  /*1610*/  FFMA R72, R72, UR7, -R12.reuse ;  /* 0x0000000748487c23 */ /* 0x100fe2000800080c */
[----:B------:R-:W2:Y:S01]  /*1620*/  MUFU.EX2 R7, R29 ;  /* 0x0000001d00077308 */ /* 0x000ea20000000800 */
[----:B------:R-:W-:Y:S01]  /*1630*/  FMNMX R15, R55, R4, !PT ;  /* 0x00000004370f7209 */ /* 0x000fe20007800000 */
[----:B---3--:R-:W-:Y:S01]  /*1640*/  @!P3 FMUL R5, R5, R5 ;  /* 0x000000050505b220 */ /* 0x008fe20000400000 */
[----:B------:R-:W-:Y:S01]  /*1650*/  FSETP.GEU.AND P3, PT, R37, -126, PT ;  /* 0xc2fc00002500780b */ /* 0x000fe20003f6e000 */
[--C-:B------:R-:W-:Y:S01]  /*1660*/  FFMA R64, R64, UR7, -R12.reuse ;  /* 0x0000000740407c23 */ /* 0x100fe2000800080c */
[----:B------:R-:W-:Y:S01]  /*1670*/  FMNMX R4, R58, R15, !PT ;  /* 0x0000000f3a047209 */ /* 0x000fe20007800000 */
[--C-:B------:R-:W-:Y:S01]  /*1680*/  FFMA R68, R68, UR7, -R12.reuse ;  /* 0x0000000744447c23 */ /* 0x100fe2000800080c */
[----:B------:R-:W-:Y:S01]  /*1690*/  @!P5 FMUL R6, R6, 0.5 ;  /* 0x3f0000000606d820 */ /* 0x000fe20000400000 */
[----:B------:R-:W3:Y:S01]  /*16a0*/  MUFU.EX2 R28, R28 ;  /* 0x0000001c001c7308 */ /* 0x000ee20000000800 */
[----:B----4-:R-:W-:Y:S01]  /*16b0*/  @!P2 FMUL R2, R2, R2 ;  /* 0x000000020202a220 */ /* 0x010fe20000400000 */
[----:B------:R-:W-:Y:S01]  /*16c0*/  FSETP.GEU.AND P2, PT, R32, -126, PT ;  /* 0xc2fc00002000780b */ /* 0x000fe20003f4e000 */
[--C-:B------:R-:W-:Y:S01]  /*16d0*/  FFMA R69, R69, UR7, -R12.reuse ;  /* 0x0000000745457c23 */ /* 0x100fe2000800080c */
[----:B------:R-:W-:Y:S01]  /*16e0*/  FMNMX R15, R59, R4, !PT ;  /* 0x000000043b0f7209 */ /* 0x000fe20007800000 */
[--C-:B------:R-:W-:Y:S01]  /*16f0*/  FFMA R73, R73, UR7, -R12.reuse ;  /* 0x0000000749497c23 */ /* 0x100fe2000800080c */
[--C-:B------:R-:W-:Y:S01]  /*1700*/  FFMA R77, R77, UR7, -R12.reuse ;  /* 0x000000074d4d7c23 */ /* 0x100fe2000800080c */
[--C-:B------:R-:W-:Y:S01]  /*1710*/  FFMA R81, R81, UR7, -R12.reuse ;  /* 0x0000000751517c23 */ /* 0x100fe2000800080c */
[----:B------:R-:W4:Y:S01]  /*1720*/  MUFU.EX2 R6, R6 ;  /* 0x0000000600067308 */ /* 0x000f220000000800 */
[----:B--2---:R-:W-:Y:S01]  /*1730*/  @!P4 FMUL R7, R7, R7 ;  /* 0x000000070707c220 */ /* 0x004fe20000400000 */
[----:B------:R-:W-:Y:S01]  /*1740*/  FSETP.GEU.AND P4, PT, R41, -126, PT ;  /* 0xc2fc00002900780b */ /* 0x000fe20003f8e000 */
[----:B------:R-:W-:Y:S01]  /*1750*/  @!P3 FMUL R37, R37, 0.5 ;  /* 0x3f0000002525b820 */ /* 0x000fe20000400000 */
[----:B------:R-:W-:Y:S01]  /*1760*/  FMNMX R4, R62, R15, !PT ;  /* 0x0000000f3e047209 */ /* 0x000fe20007800000 */
[--C-:B------:R-:W-:Y:S01]  /*1770*/  FFMA R76, R76, UR7, -R12.reuse ;  /* 0x000000074c4c7c23 */ /* 0x100fe2000800080c */
[--C-:B------:R-:W-:Y:S01]  /*1780*/  FFMA R80, R80, UR7, -R12.reuse ;  /* 0x0000000750507c23 */ /* 0x100fe2000800080c */
[----:B------:R-:W-:Y:S01]  /*1790*/  @!P2 FMUL R32, R32, 0.5 ;  /* 0x3f0000002020a820 */ /* 0x000fe20000400000 */
[----:B------:R-:W2:Y:S01]  /*17a0*/  MUFU.EX2 R9, R33 ;  /* 0x0000002100097308 */ /* 0x000ea20000000800 */
[----:B---3--:R-:W-:Y:S01]  /*17b0*/  @!P6 FMUL R28, R28, R28 ;  /* 0x0000001c1c1ce220 */ /* 0x008fe20000400000 */
[----:B------:R-:W-:Y:S01]  /*17c0*/  FSETP.GEU.AND P6, PT, R8, -126, PT ;  /* 0xc2fc00000800780b */ /* 0x000fe20003fce000 */
[--C-:B------:R-:W-:Y:S01]  /*17d0*/  FFMA R84, R84, UR7, -R12.reuse ;  /* 0x0000000754547c23 */ /* 0x100fe2000800080c */
[----:B------:R-:W-:Y:S01]  /*17e0*/  FMNMX R17, R63, R4, !PT ;  /* 0x000000043f117209 */ /* 0x000fe20007800000 */
[----:B------:R-:W-:-:S02]  /*17f0*/  FFMA R12, R85, UR7, -R12 ;  /* 0x00000007550c7c23 */ /* 0x000fc4000800080c */
[----:B------:R-:W-:Y:S01]  /*1800*/  @!P4 FMUL R41, R41, 0.5 ;  /* 0x3f0000002929c820 */ /* 0x000fe20000400000 */
[----:B------:R-:W3:Y:S01]  /*1810*/  MUFU.EX2 R11, R37 ;  /* 0x00000025000b7308 */ /* 0x000ee20000000800 */
[----:B----4-:R-:W-:Y:S01]  /*1820*/  @!P5 FMUL R6, R6, R6 ;  /* 0x000000060606d220 */ /* 0x010fe20000400000 */
[----:B------:R-:W-:Y:S02]  /*1830*/  FSETP.GEU.AND P5, PT, R36, -126, PT ;  /* 0xc2fc00002400780b */ /* 0x000fe40003fae000 */
[----:B------:R-:W-:-:S03]  /*1840*/  FMNMX R4, R66, R17, !PT ;  /* 0x0000001142047209 */ /* 0x000fc60007800000 */
[----:B------:R-:W-:Y:S01]  /*1850*/  @!P6 FMUL R8, R8, 0.5 ;  /* 0x3f0000000808e820 */ /* 0x000fe20000400000 */
[----:B------:R-:W4:Y:S01]  /*1860*/  MUFU.EX2 R32, R32 ;  /* 0x0000002000207308 */ /* 0x000f220000000800 */
[----:B--2---:R-:W-:Y:S01]  /*1870*/  @!P1 FMUL R9, R9, R9 ;  /* 0x0000000909099220 */ /* 0x004fe20000400000 */
[----:B------:R-:W-:Y:S02]  /*1880*/  FSETP.GEU.AND P1, PT, R45, -126, PT ;  /* 0xc2fc00002d00780b */ /* 0x000fe40003f2e000 */
[----:B------:R-:W-:-:S03]  /*1890*/  FMNMX R17, R67, R4, !PT ;  /* 0x0000000443117209 */ /* 0x000fc60007800000 */
[----:B------:R-:W-:Y:S01]  /*18a0*/  @!P5 FMUL R36, R36, 0.5 ;  /* 0x3f0000002424d820 */ /* 0x000fe20000400000 */
[----:B------:R-:W2:Y:S01]  /*18b0*/  MUFU.EX2 R13, R41 ;  /* 0x00000029000d7308 */ /* 0x000ea20000000800 */
[----:B------:R-:W-:Y:S01]  /*18c0*/  FMNMX R4, R70, R17, !PT ;  /* 0x0000001146047209 */ /* 0x000fe20007800000 */
[----:B---3--:R-:W-:Y:S01]  /*18d0*/  @!P3 FMUL R11, R11, R11 ;  /* 0x0000000b0b0bb220 */ /* 0x008fe20000400000 */
[----:B------:R-:W-:Y:S02]  /*18e0*/  FSETP.GEU.AND P3, PT, R49, -126, PT ;  /* 0xc2fc00003100780b */ /* 0x000fe40003f6e000 */
[----:B------:R-:W-:Y:S02]  /*18f0*/  FMNMX R19, R71, R4, !PT ;  /* 0x0000000447137209 */ /* 0x000fe40007800000 */
[----:B------:R-:W-:Y:S01]  /*1900*/  @!P1 FMUL R45, R45, 0.5 ;  /* 0x3f0000002d2d9820 */ /* 0x000fe20000400000 */
[----:B------:R-:W3:Y:S01]  /*1910*/  MUFU.EX2 R36, R36 ;  /* 0x0000002400247308 */ /* 0x000ee20000000800 */
[----:B------:R-:W-:Y:S01]  /*1920*/  FMNMX R4, R74, R19, !PT ;  /* 0x000000134a047209 */ /* 0x000fe20007800000 */
[----:B----4-:R-:W-:Y:S01]  /*1930*/  @!P2 FMUL R32, R32, R32 ;  /* 0x000000202020a220 */ /* 0x010fe20000400000 */
[----:B------:R-:W-:-:S02]  /*1940*/  FSETP.GEU.AND P2, PT, R10, -126, PT ;  /* 0xc2fc00000a00780b */ /* 0x000fc40003f4e000 */
[----:B------:R-:W-:-:S03]  /*1950*/  FMNMX R19, R75, R4, !PT ;  /* 0x000000044b137209 */ /* 0x000fc60007800000 */
[----:B------:R-:W4:Y:S01]  /*1960*/  MUFU.EX2 R8, R8 ;  /* 0x0000000800087308 */ /* 0x000f220000000800 */
[----:B--2---:R-:W-:Y:S01]  /*1970*/  @!P4 FMUL R13, R13, R13 ;  /* 0x0000000d0d0dc220 */ /* 0x004fe20000400000 */
[----:B------:R-:W-:Y:S01]  /*1980*/  FSETP.GEU.AND P4, PT, R53, -126, PT ;  /* 0xc2fc00003500780b */ /* 0x000fe20003f8e000 */
[----:B------:R-:W-:Y:S01]  /*1990*/  @!P3 FMUL R49, R49, 0.5 ;  /* 0x3f0000003131b820 */ /* 0x000fe20000400000 */
[----:B------:R-:W-:-:S04]  /*19a0*/  FMNMX R4, R78, R19, !PT ;  /* 0x000000134e047209 */ /* 0x000fc80007800000 */
[----:B------:R-:W2:Y:S01]  /*19b0*/  MUFU.EX2 R15, R45 ;  /* 0x0000002d000f7308 */ /* 0x000ea20000000800 */
[----:B---3--:R-:W-:Y:S01]  /*19c0*/  @!P5 FMUL R36, R36, R36 ;  /* 0x000000242424d220 */ /* 0x008fe20000400000 */
[----:B------:R-:W-:Y:S01]  /*19d0*/  FSETP.GEU.AND P5, PT, R60, -126, PT ;  /* 0xc2fc00003c00780b */ /* 0x000fe20003fae000 */
[----:B------:R-:W-:Y:S01]  /*19e0*/  @!P2 FMUL R10, R10, 0.5 ;  /* 0x3f0000000a0aa820 */ /* 0x000fe20000400000 */
[----:B------:R-:W-:-:S03]  /*19f0*/  FMNMX R21, R79, R4, !PT ;  /* 0x000000044f157209 */ /* 0x000fc60007800000 */
[----:B------:R-:W-:Y:S01]  /*1a00*/  @!P4 FMUL R53, R53, 0.5 ;  /* 0x3f0000003535c820 */ /* 0x000fe20000400000 */
[----:B------:R-:W-:Y:S01]  /*1a10*/  FMNMX R4, R82, R21, !PT ;  /* 0x0000001552047209 */ /* 0x000fe20007800000 */
[----:B----4-:R-:W-:Y:S01]  /*1a20*/  @!P6 FMUL R8, R8, R8 ;  /* 0x000000080808e220 */ /* 0x010fe20000400000 */
[----:B------:R-:W-:Y:S01]  /*1a30*/  FSETP.GEU.AND P6, PT, R56, -126, PT ;  /* 0xc2fc00003800780b */ /* 0x000fe20003fce000 */
[----:B------:R-:W3:Y:S01]  /*1a40*/  MUFU.EX2 R17, R49 ;  /* 0x0000003100117308 */ /* 0x000ee20000000800 */
[----:B------:R-:W-:-:S03]  /*1a50*/  FMNMX R23, R83, R4, !PT ;  /* 0x0000000453177209 */ /* 0x000fc60007800000 */
[----:B------:R-:W-:Y:S01]  /*1a60*/  @!P5 FMUL R60, R60, 0.5 ;  /* 0x3f0000003c3cd820 */ /* 0x000fe20000400000 */
[----:B------:R-:W-:Y:S01]  /*1a70*/  FMNMX R4, R86, R23, !PT ;  /* 0x0000001756047209 */ /* 0x000fe20007800000 */
[----:B--2---:R-:W-:Y:S01]  /*1a80*/  @!P1 FMUL R15, R15, R15 ;  /* 0x0000000f0f0f9220 */ /* 0x004fe20000400000 */
[----:B------:R-:W-:Y:S01]  /*1a90*/  FSETP.GEU.AND P1, PT, R57, -126, PT ;  /* 0xc2fc00003900780b */ /* 0x000fe20003f2e000 */
[----:B------:R-:W2:Y:S01]  /*1aa0*/  MUFU.EX2 R19, R53 ;  /* 0x0000003500137308 */ /* 0x000ea20000000800 */
[----:B------:R-:W-:-:S03]  /*1ab0*/  FMNMX R4, R87, R4, !PT ;  /* 0x0000000457047209 */ /* 0x000fc60007800000 */
[----:B------:R-:W-:Y:S02]  /*1ac0*/  @!P6 FMUL R56, R56, 0.5 ;  /* 0x3f0000003838e820 */ /* 0x000fe40000400000 */
[----:B------:R-:W4:Y:S02]  /*1ad0*/  SHFL.BFLY PT, R23, R4, 0x1, 0x1f ;  /* 0x0c201f0004177f89 */ /* 0x000f2400000e0000 */
[----:B------:R-:W5:Y:S01]  /*1ae0*/  MUFU.EX2 R25, R60 ;  /* 0x0000003c00197308 */ /* 0x000f620000000800 */
[----:B---3--:R-:W-:Y:S01]  /*1af0*/  @!P3 FMUL R17, R17, R17 ;  /* 0x000000111111b220 */ /* 0x008fe20000400000 */
[----:B------:R-:W-:Y:S02]  /*1b00*/  FSETP.GEU.AND P3, PT, R61, -126, PT ;  /* 0xc2fc00003d00780b */ /* 0x000fe40003f6e000 */
[----:B------:R-:W-:-:S04]  /*1b10*/  @!P1 FMUL R57, R57, 0.5 ;  /* 0x3f00000039399820 */ /* 0x000fc80000400000 */
[----:B------:R-:W3:Y:S01]  /*1b20*/  MUFU.EX2 R10, R10 ;  /* 0x0000000a000a7308 */ /* 0x000ee20000000800 */
[----:B--2---:R-:W-:Y:S01]  /*1b30*/  @!P4 FMUL R19, R19, R19 ;  /* 0x000000131313c220 */ /* 0x004fe20000400000 */
[----:B------:R-:W-:-:S05]  /*1b40*/  FSETP.GEU.AND P4, PT, R65, -126, PT ;  /* 0xc2fc00004100780b */ /* 0x000fca0003f8e000 */
[----:B------:R-:W-:Y:S01]  /*1b50*/  @!P3 FMUL R61, R61, 0.5 ;  /* 0x3f0000003d3db820 */ /* 0x000fe20000400000 */
[----:B------:R-:W2:Y:S01]  /*1b60*/  MUFU.EX2 R21, R56 ;  /* 0x0000003800157308 */ /* 0x000ea20000000800 */
[----:B-----5:R-:W-:Y:S01]  /*1b70*/  @!P5 FMUL R25, R25, R25 ;  /* 0x000000191919d220 */ /* 0x020fe20000400000 */
[----:B------:R-:W-:Y:S02]  /*1b80*/  FSETP.GEU.AND P5, PT, R72, -126, PT ;  /* 0xc2fc00004800780b */ /* 0x000fe40003fae000 */
[----:B----4-:R-:W-:-:S03]  /*1b90*/  FMNMX R4, R4, R23, !PT ;  /* 0x0000001704047209 */ /* 0x010fc60007800000 */
[----:B------:R-:W-:Y:S01]  /*1ba0*/  @!P4 FMUL R65, R65, 0.5 ;  /* 0x3f0000004141c820 */ /* 0x000fe20000400000 */
[----:B------:R-:W4:Y:S01]  /*1bb0*/  MUFU.EX2 R40, R57 ;  /* 0x0000003900287308 */ /* 0x000f220000000800 */
[----:B---3--:R-:W-:Y:S01]  /*1bc0*/  @!P2 FMUL R10, R10, R10 ;  /* 0x0000000a0a0aa220 */ /* 0x008fe20000400000 */
[----:B------:R-:W-:Y:S01]  /*1bd0*/  FSETP.GEU.AND P2, PT, R64, -126, PT ;  /* 0xc2fc00004000780b */ /* 0x000fe20003f4e000 */
[----:B------:R-:W3:Y:S04]  /*1be0*/  SHFL.BFLY PT, R23, R4, 0x2, 0x1f ;  /* 0x0c401f0004177f89 */ /* 0x000ee800000e0000 */
[----:B------:R-:W-:Y:S01]  /*1bf0*/  @!P5 FMUL R72, R72, 0.5 ;  /* 0x3f0000004848d820 */ /* 0x000fe20000400000 */
[----:B------:R-:W5:Y:S01]  /*1c00*/  MUFU.EX2 R16, R61 ;  /* 0x0000003d00107308 */ /* 0x000f620000000800 */
[----:B--2---:R-:W-:Y:S01]  /*1c10*/  @!P6 FMUL R21, R21, R21 ;  /* 0x000000151515e220 */ /* 0x004fe20000400000 */
[----:B------:R-:W-:-:S05]  /*1c20*/  FSETP.GEU.AND P6, PT, R68, -126, PT ;  /* 0xc2fc00004400780b */ /* 0x000fca0003fce000 */
[----:B------:R-:W-:Y:S01]  /*1c30*/  @!P2 FMUL R64, R64, 0.5 ;  /* 0x3f0000004040a820 */ /* 0x000fe20000400000 */
[----:B------:R-:W2:Y:S01]  /*1c40*/  MUFU.EX2 R44, R65 ;  /* 0x00000041002c7308 */ /* 0x000ea20000000800 */
[----:B----4-:R-:W-:Y:S01]  /*1c50*/  @!P1 FMUL R40, R40, R40 ;  /* 0x0000002828289220 */ /* 0x010fe20000400000 */
[----:B------:R-:W-:-:S05]  /*1c60*/  FSETP.GEU.AND P1, PT, R69, -126, PT ;  /* 0xc2fc00004500780b */ /* 0x000fca0003f2e000 */
[----:B------:R-:W-:Y:S01]  /*1c70*/  @!P6 FMUL R68, R68, 0.5 ;  /* 0x3f0000004444e820 */ /* 0x000fe20000400000 */
[----:B------:R-:W4:Y:S01]  /*1c80*/  MUFU.EX2 R37, R72 ;  /* 0x0000004800257308 */ /* 0x000f220000000800 */
[----:B-----5:R-:W-:Y:S01]  /*1c90*/  @!P3 FMUL R16, R16, R16 ;  /* 0x000000101010b220 */ /* 0x020fe20000400000 */
[----:B------:R-:W-:Y:S02]  /*1ca0*/  FSETP.GEU.AND P3, PT, R73, -126, PT ;  /* 0xc2fc00004900780b */ /* 0x000fe40003f6e000 */
[----:B---3--:R-:W-:-:S03]  /*1cb0*/  FMNMX R4, R4, R23, !PT ;  /* 0x0000001704047209 */ /* 0x008fc60007800000 */
[----:B------:R-:W-:Y:S01]  /*1cc0*/  @!P1 FMUL R69, R69, 0.5 ;  /* 0x3f00000045459820 */ /* 0x000fe20000400000 */
[----:B------:R-:W3:Y:S01]  /*1cd0*/  MUFU.EX2 R29, R64 ;  /* 0x00000040001d7308 */ /* 0x000ee20000000800 */
        /* <DEDUP_REMOVED lines=8> */
[----:B---3--:R-:W-:Y:S01]  /*1d60*/  @!P2 FMUL R29, R29, R29 ;  /* 0x0000001d1d1da220 */ /* 0x008fe20000400000 */
[----:B------:R-:W-:-:S05]  /*1d70*/  FSETP.GEU.AND P2, PT, R76, -126, PT ;  /* 0xc2fc00004c00780b */ /* 0x000fca0003f4e000 */
[----:B------:R-:W-:Y:S01]  /*1d80*/  @!P5 FMUL R81, R81, 0.5 ;  /* 0x3f0000005151d820 */ /* 0x000fe20000400000 */
[----:B------:R-:W3:Y:S01]  /*1d90*/  MUFU.EX2 R48, R73 ;  /* 0x0000004900307308 */ /* 0x000ee20000000800 */
[----:B--2---:R-:W-:Y:S01]  /*1da0*/  @!P6 FMUL R33, R33, R33 ;  /* 0x000000212121e220 */ /* 0x004fe20000400000 */
[----:B------:R-:W-:-:S05]  /*1db0*/  FSETP.GEU.AND P6, PT, R80, -126, PT ;  /* 0xc2fc00005000780b */ /* 0x000fca0003fce000 */
[----:B------:R-:W-:Y:S01]  /*1dc0*/  @!P2 FMUL R76, R76, 0.5 ;  /* 0x3f0000004c4ca820 */ /* 0x000fe20000400000 */
[----:B------:R-:W2:Y:S01]  /*1dd0*/  MUFU.EX2 R20, R77 ;  /* 0x0000004d00147308 */ /* 0x000ea20000000800 */
[----:B----4-:R-:W-:Y:S01]  /*1de0*/  @!P1 FMUL R18, R18, R18 ;  /* 0x0000001212129220 */ /* 0x010fe20000400000 */
[----:B------:R-:W-:-:S04]  /*1df0*/  FSETP.NEU.AND P1, PT, R4, -INF , PT ;  /* 0xff8000000400780b */ /* 0x000fc80003f2d000 */
[----:B------:R-:W-:Y:S01]  /*1e00*/  FSEL R14, R4, RZ, P1 ;  /* 0x000000ff040e7208 */ /* 0x000fe20000800000 */
[----:B------:R-:W-:Y:S01]  /*1e10*/  @!P6 FMUL R80, R80, 0.5 ;  /* 0x3f0000005050e820 */ /* 0x000fe20000400000 */
[----:B------:R-:W4:Y:S01]  /*1e20*/  MUFU.EX2 R52, R81 ;  /* 0x0000005100347308 */ /* 0x000f220000000800 */
[----:B---3--:R-:W-:Y:S01]  /*1e30*/  @!P3 FMUL R48, R48, R48 ;  /* 0x000000303030b220 */ /* 0x008fe20000400000 */
[----:B------:R-:W-:Y:S01]  /*1e40*/  FSETP.GEU.AND P3, PT, R12, -126, PT ;  /* 0xc2fc00000c00780b */ /* 0x000fe20003f6e000 */
[----:B------:R-:W-:Y:S01]  /*1e50*/  FMUL R14, R14, UR7 ;  /* 0x000000070e0e7c20 */ /* 0x000fe20008400000 */
[----:B------:R-:W-:-:S03]  /*1e60*/  FSETP.GEU.AND P1, PT, R84, -126, PT ;  /* 0xc2fc00005400780b */ /* 0x000fc60003f2e000 */
[--C-:B------:R-:W-:Y:S01]  /*1e70*/  FFMA R45, R27, UR7, -R14.reuse ;  /* 0x000000071b2d7c23 */ /* 0x100fe2000800080e */
[----:B------:R-:W3:Y:S01]  /*1e80*/  MUFU.EX2 R41, R76 ;  /* 0x0000004c00297308 */ /* 0x000ee20000000800 */
[--C-:B------:R-:W-:Y:S01]  /*1e90*/  FFMA R49, R31, UR7, -R14.reuse ;  /* 0x000000071f317c23 */ /* 0x100fe2000800080e */
[--C-:B------:R-:W-:Y:S01]  /*1ea0*/  FFMA R26, R26, UR7, -R14.reuse ;  /* 0x000000071a1a7c23 */ /* 0x100fe2000800080e */
[----:B--2---:R-:W-:Y:S01]  /*1eb0*/  @!P4 FMUL R20, R20, R20 ;  /* 0x000000141414c220 */ /* 0x004fe20000400000 */
[----:B------:R-:W-:Y:S01]  /*1ec0*/  FSETP.GEU.AND P4, PT, R45, -126, PT ;  /* 0xc2fc00002d00780b */ /* 0x000fe20003f8e000 */
[--C-:B------:R-:W-:Y:S01]  /*1ed0*/  FFMA R30, R30, UR7, -R14.reuse ;  /* 0x000000071e1e7c23 */ /* 0x100fe2000800080e */
[--C-:B------:R-:W-:Y:S01]  /*1ee0*/  FFMA R34, R34, UR7, -R14.reuse ;  /* 0x0000000722227c23 */ /* 0x100fe2000800080e */
[----:B------:R-:W-:Y:S01]  /*1ef0*/  @!P3 FMUL R12, R12, 0.5 ;  /* 0x3f0000000c0cb820 */ /* 0x000fe20000400000 */
[----:B------:R-:W2:Y:S01]  /*1f00*/  MUFU.EX2 R23, R80 ;  /* 0x0000005000177308 */ /* 0x000ea20000000800 */
[----:B----4-:R-:W-:Y:S01]  /*1f10*/  @!P5 FMUL R52, R52, R52 ;  /* 0x000000343434d220 */ /* 0x010fe20000400000 */
[----:B------:R-:W-:Y:S01]  /*1f20*/  FSETP.GEU.AND P5, PT, R49, -126, PT ;  /* 0xc2fc00003100780b */ /* 0x000fe20003fae000 */
[----:B------:R-:W-:Y:S01]  /*1f30*/  @!P1 FMUL R84, R84, 0.5 ;  /* 0x3f00000054549820 */ /* 0x000fe20000400000 */
[--C-:B------:R-:W-:Y:S01]  /*1f40*/  FFMA R38, R38, UR7, -R14.reuse ;  /* 0x0000000726267c23 */ /* 0x100fe2000800080e */
[--C-:B------:R-:W-:Y:S01]  /*1f50*/  FFMA R51, R51, UR7, -R14.reuse ;  /* 0x0000000733337c23 */ /* 0x100fe2000800080e */
[--C-:B------:R-:W-:Y:S01]  /*1f60*/  FFMA R55, R55, UR7, -R14.reuse ;  /* 0x0000000737377c23 */ /* 0x100fe2000800080e */
[--C-:B------:R-:W-:Y:S01]  /*1f70*/  FFMA R42, R42, UR7, -R14.reuse ;  /* 0x000000072a2a7c23 */ /* 0x100fe2000800080e */
[----:B------:R4:W5:Y:S01]  /*1f80*/  MUFU.EX2 R22, R12 ;  /* 0x0000000c00167308 */ /* 0x0009620000000800 */
[----:B---3--:R-:W-:Y:S01]  /*1f90*/  @!P2 FMUL R41, R41, R41 ;  /* 0x000000292929a220 */ /* 0x008fe20000400000 */
[----:B------:R-:W-:Y:S01]  /*1fa0*/  FSETP.GEU.AND P2, PT, R26, -126, PT ;  /* 0xc2fc00001a00780b */ /* 0x000fe20003f4e000 */
[----:B------:R-:W-:Y:S01]  /*1fb0*/  @!P4 FMUL R45, R45, 0.5 ;  /* 0x3f0000002d2dc820 */ /* 0x000fe20000400000 */
[--C-:B------:R-:W-:Y:S01]  /*1fc0*/  FFMA R46, R46, UR7, -R14.reuse ;  /* 0x000000072e2e7c23 */ /* 0x100fe2000800080e */
[--C-:B------:R-:W-:Y:S01]  /*1fd0*/  FFMA R50, R50, UR7, -R14.reuse ;  /* 0x0000000732327c23 */ /* 0x100fe2000800080e */
[--C-:B------:R-:W-:Y:S01]  /*1fe0*/  FFMA R63, R63, UR7, -R14.reuse ;  /* 0x000000073f3f7c23 */ /* 0x100fe2000800080e */
[----:B------:R-:W-:Y:S01]  /*1ff0*/  @!P5 FMUL R49, R49, 0.5 ;  /* 0x3f0000003131d820 */ /* 0x000fe20000400000 */
[----:B------:R-:W3:Y:S01]  /*2000*/  MUFU.EX2 R56, R45 ;  /* 0x0000002d00387308 */ /* 0x000ee20000000800 */
[----:B--2---:R-:W-:Y:S01]  /*2010*/  @!P6 FMUL R23, R23, R23 ;  /* 0x000000171717e220 */ /* 0x004fe20000400000 */
[----:B------:R-:W-:Y:S01]  /*2020*/  FSETP.GEU.AND P6, PT, R30, -126, PT ;  /* 0xc2fc00001e00780b */ /* 0x000fe20003fce000 */
[--C-:B----4-:R-:W-:Y:S01]  /*2030*/  FFMA R12, R35, UR7, -R14.reuse ;  /* 0x00000007230c7c23 */ /* 0x110fe2000800080e */
[--C-:B------:R-:W-:Y:S01]  /*2040*/  FFMA R67, R67, UR7, -R14.reuse ;  /* 0x0000000743437c23 */ /* 0x100fe2000800080e */
[--C-:B------:R-:W-:Y:S01]  /*2050*/  FFMA R54, R54, UR7, -R14.reuse ;  /* 0x0000000736367c23 */ /* 0x100fe2000800080e */
[--C-:B------:R-:W-:Y:S01]  /*2060*/  FFMA R59, R59, UR7, -R14.reuse ;  /* 0x000000073b3b7c23 */ /* 0x100fe2000800080e */
[----:B------:R-:W-:Y:S01]  /*2070*/  @!P2 FMUL R26, R26, 0.5 ;  /* 0x3f0000001a1aa820 */ /* 0x000fe20000400000 */
[----:B------:R-:W2:Y:S01]  /*2080*/  MUFU.EX2 R60, R49 ;  /* 0x00000031003c7308 */ /* 0x000ea20000000800 */
[----:B-----5:R-:W-:Y:S01]  /*2090*/  @!P3 FMUL R22, R22, R22 ;  /* 0x000000161616b220 */ /* 0x020fe20000400000 */
[----:B------:R-:W-:Y:S01]  /*20a0*/  FSETP.GEU.AND P3, PT, R12, -126, PT ;  /* 0xc2fc00000c00780b */ /* 0x000fe20003f6e000 */
[--C-:B------:R-:W-:Y:S01]  /*20b0*/  FFMA R75, R75, UR7, -R14.reuse ;  /* 0x000000074b4b7c23 */ /* 0x100fe2000800080e */
[--C-:B------:R-:W-:Y:S01]  /*20c0*/  FFMA R83, R83, UR7, -R14.reuse ;  /* 0x0000000753537c23 */ /* 0x100fe2000800080e */
[--C-:B------:R-:W-:Y:S01]  /*20d0*/  FFMA R71, R71, UR7, -R14.reuse ;  /* 0x0000000747477c23 */ /* 0x100fe2000800080e */
[--C-:B------:R-:W-:Y:S01]  /*20e0*/  FFMA R78, R78, UR7, -R14.reuse ;  /* 0x000000074e4e7c23 */ /* 0x100fe2000800080e */
[----:B------:R-:W-:Y:S01]  /*20f0*/  @!P6 FMUL R30, R30, 0.5 ;  /* 0x3f0000001e1ee820 */ /* 0x000fe20000400000 */
[----:B------:R-:W4:Y:S01]  /*2100*/  MUFU.EX2 R27, R84 ;  /* 0x00000054001b7308 */ /* 0x000f220000000800 */
[----:B---3--:R-:W-:Y:S01]  /*2110*/  @!P4 FMUL R56, R56, R56 ;  /* 0x000000383838c220 */ /* 0x008fe20000400000 */
[--C-:B------:R-:W-:Y:S01]  /*2120*/  FFMA R86, R86, UR7, -R14.reuse ;  /* 0x0000000756567c23 */ /* 0x100fe2000800080e */
[----:B------:R-:W-:Y:S01]  /*2130*/  FFMA R79, R79, UR7, -R14 ;  /* 0x000000074f4f7c23 */ /* 0x000fe2000800080e */
[----:B------:R-:W-:Y:S01]  /*2140*/  FADD R61, R17, R52 ;  /* 0x00000034113d7221 */ /* 0x000fe20000000000 */
[----:B------:R-:W-:Y:S01]  /*2150*/  FADD R57, R8, R41 ;  /* 0x0000002908397221 */ /* 0x000fe20000000000 */
[----:B------:R-:W-:Y:S01]  /*2160*/  F2FP.F16.F32.PACK_AB R52, R52, R23 ;  /* 0x000000173434723e */ /* 0x000fe200000000ff */
[----:B------:R-:W-:Y:S01]  /*2170*/  @!P3 FMUL R12, R12, 0.5 ;  /* 0x3f0000000c0cb820 */ /* 0x000fe20000400000 */
[----:B------:R3:W5:Y:S01]  /*2180*/  MUFU.EX2 R31, R26 ;  /* 0x0000001a001f7308 */ /* 0x0007620000000800 */
[----:B--2---:R-:W-:-:S07]  /*2190*/  @!P5 FMUL R60, R60, R60 ;  /* 0x0000003c3c3cd220 */ /* 0x004fce0000400000 */
[----:B------:R2:W1:Y:S01]  /*21a0*/  MUFU.EX2 R35, R30 ;  /* 0x0000001e00237308 */ /* 0x0004620000000800 */
[----:B---3--:R-:W-:Y:S01]  /*21b0*/  FFMA R26, R39, UR7, -R14 ;  /* 0x00000007271a7c23 */ /* 0x008fe2000800080e */
[----:B----4-:R-:W-:Y:S01]  /*21c0*/  @!P1 FMUL R27, R27, R27 ;  /* 0x0000001b1b1b9220 */ /* 0x010fe20000400000 */
[----:B------:R-:W-:-:S03]  /*21d0*/  FSETP.GEU.AND P1, PT, R34, -126, PT ;  /* 0xc2fc00002200780b */ /* 0x000fc60003f2e000 */
[----:B------:R-:W-:Y:S02]  /*21e0*/  FSETP.GEU.AND P4, PT, R26, -126, PT ;  /* 0xc2fc00001a00780b */ /* 0x000fe40003f8e000 */
[----:B------:R3:W4:Y:S01]  /*21f0*/  MUFU.EX2 R64, R12 ;  /* 0x0000000c00407308 */ /* 0x0007220000000800 */
[----:B--2---:R-:W-:Y:S01]  /*2200*/  FFMA R30, R43, UR7, -R14 ;  /* 0x000000072b1e7c23 */ /* 0x004fe2000800080e */
[----:B-----5:R-:W-:Y:S01]  /*2210*/  @!P2 FMUL R31, R31, R31 ;  /* 0x0000001f1f1fa220 */ /* 0x020fe20000400000 */
[----:B------:R-:W-:-:S03]  /*2220*/  FSETP.GEU.AND P2, PT, R38, -126, PT ;  /* 0xc2fc00002600780b */ /* 0x000fc60003f4e000 */
[----:B------:R-:W-:Y:S02]  /*2230*/  FSETP.GEU.AND P5, PT, R30, -126, PT ;  /* 0xc2fc00001e00780b */ /* 0x000fe40003fae000 */
[----:B------:R-:W-:Y:S01]  /*2240*/  @!P1 FMUL R34, R34, 0.5 ;  /* 0x3f00000022229820 */ /* 0x000fe20000400000 */
[----:B---3--:R-:W-:Y:S01]  /*2250*/  FFMA R12, R47, UR7, -R14 ;  /* 0x000000072f0c7c23 */ /* 0x008fe2000800080e */
[----:B-1----:R-:W-:Y:S01]  /*2260*/  @!P6 FMUL R35, R35, R35 ;  /* 0x000000232323e220 */ /* 0x002fe20000400000 */
[----:B------:R-:W-:Y:S01]  /*2270*/  @!P4 FMUL R26, R26, 0.5 ;  /* 0x3f0000001a1ac820 */ /* 0x000fe20000400000 */
[----:B------:R1:W2:Y:S01]  /*2280*/  MUFU.EX2 R39, R34 ;  /* 0x0000002200277308 */ /* 0x0002a20000000800 */
[----:B------:R-:W-:-:S03]  /*2290*/  FSETP.GEU.AND P6, PT, R42, -126, PT ;  /* 0xc2fc00002a00780b */ /* 0x000fc60003fce000 */
[----:B------:R-:W-:Y:S01]  /*22a0*/  @!P2 FMUL R38, R38, 0.5 ;  /* 0x3f0000002626a820 */ /* 0x000fe20000400000 */
[----:B----4-:R-:W-:Y:S01]  /*22b0*/  @!P3 FMUL R64, R64, R64 ;  /* 0x000000404040b220 */ /* 0x010fe20000400000 */
[----:B------:R-:W-:Y:S01]  /*22c0*/  FSETP.GEU.AND P3, PT, R12, -126, PT ;  /* 0xc2fc00000c00780b */ /* 0x000fe20003f6e000 */
[----:B------:R-:W-:Y:S01]  /*22d0*/  @!P5 FMUL R30, R30, 0.5 ;  /* 0x3f0000001e1ed820 */ /* 0x000fe20000400000 */
[----:B------:R3:W4:Y:S01]  /*22e0*/  MUFU.EX2 R68, R26 ;  /* 0x0000001a00447308 */ /* 0x0007220000000800 */
[----:B-1----:R-:W-:-:S05]  /*22f0*/  FFMA R34, R74, UR7, -R14 ;  /* 0x000000074a227c23 */ /* 0x002fca000800080e */
[----:B------:R-:W-:Y:S02]  /*2300*/  @!P6 FMUL R42, R42, 0.5 ;  /* 0x3f0000002a2ae820 */ /* 0x000fe40000400000 */
[----:B------:R1:W5:Y:S01]  /*2310*/  MUFU.EX2 R72, R30 ;  /* 0x0000001e00487308 */ /* 0x0003620000000800 */
[----:B--2---:R-:W-:Y:S01]  /*2320*/  @!P1 FMUL R39, R39, R39 ;  /* 0x0000002727279220 */ /* 0x004fe20000400000 */
[----:B------:R-:W-:Y:S01]  /*2330*/  FSETP.GEU.AND P1, PT, R46, -126, PT ;  /* 0xc2fc00002e00780b */ /* 0x000fe20003f2e000 */
[----:B------:R-:W-:Y:S01]  /*2340*/  @!P3 FMUL R12, R12, 0.5 ;  /* 0x3f0000000c0cb820 */ /* 0x000fe20000400000 */
[----:B---3--:R-:W-:-:S04]  /*2350*/  FFMA R26, R58, UR7, -R14 ;  /* 0x000000073a1a7c23 */ /* 0x008fc8000800080e */
[----:B------:R-:W2:Y:S01]  /*2360*/  MUFU.EX2 R43, R38 ;  /* 0x00000026002b7308 */ /* 0x000ea20000000800 */
[----:B----4-:R-:W-:Y:S01]  /*2370*/  @!P4 FMUL R68, R68, R68 ;  /* 0x000000444444c220 */ /* 0x010fe20000400000 */
[----:B------:R-:W-:Y:S01]  /*2380*/  FSETP.GEU.AND P4, PT, R51, -126, PT ;  /* 0xc2fc00003300780b */ /* 0x000fe20003f8e000 */
[----:B-1----:R-:W-:-:S04]  /*2390*/  FFMA R30, R66, UR7, -R14 ;  /* 0x00000007421e7c23 */ /* 0x002fc8000800080e */
[----:B------:R-:W-:Y:S01]  /*23a0*/  @!P1 FMUL R46, R46, 0.5 ;  /* 0x3f0000002e2e9820 */ /* 0x000fe20000400000 */
[----:B------:R1:W3:Y:S01]  /*23b0*/  MUFU.EX2 R76, R12 ;  /* 0x0000000c004c7308 */ /* 0x0002e20000000800 */
[----:B-----5:R-:W-:Y:S01]  /*23c0*/  @!P5 FMUL R72, R72, R72 ;  /* 0x000000484848d220 */ /* 0x020fe20000400000 */
[----:B------:R-:W-:-:S05]  /*23d0*/  FSETP.GEU.AND P5, PT, R55, -126, PT ;  /* 0xc2fc00003700780b */ /* 0x000fca0003fae000 */
[----:B------:R-:W-:Y:S01]  /*23e0*/  @!P4 FMUL R51, R51, 0.5 ;  /* 0x3f0000003333c820 */ /* 0x000fe20000400000 */
[----:B------:R-:W4:Y:S01]  /*23f0*/  MUFU.EX2 R45, R42 ;  /* 0x0000002a002d7308 */ /* 0x000f220000000800 */
[----:B--2---:R-:W-:Y:S01]  /*2400*/  @!P2 FMUL R43, R43, R43 ;  /* 0x0000002b2b2ba220 */ /* 0x004fe20000400000 */
[----:B------:R-:W-:Y:S01]  /*2410*/  FSETP.GEU.AND P2, PT, R50, -126, PT ;  /* 0xc2fc00003200780b */ /* 0x000fe20003f4e000 */
[----:B-1----:R-:W-:-:S04]  /*2420*/  FFMA R12, R62, UR7, -R14 ;  /* 0x000000073e0c7c23 */ /* 0x002fc8000800080e */
[----:B------:R-:W-:Y:S01]  /*2430*/  @!P5 FMUL R55, R55, 0.5 ;  /* 0x3f0000003737d820 */ /* 0x000fe20000400000 */
[----:B------:R1:W2:Y:S01]  /*2440*/  MUFU.EX2 R58, R51 ;  /* 0x00000033003a7308 */ /* 0x0002a20000000800 */
[----:B---3--:R-:W-:Y:S01]  /*2450*/  @!P3 FMUL R76, R76, R76 ;  /* 0x0000004c4c4cb220 */ /* 0x008fe20000400000 */
[----:B------:R-:W-:-:S05]  /*2460*/  FSETP.GEU.AND P3, PT, R59, -126, PT ;  /* 0xc2fc00003b00780b */ /* 0x000fca0003f6e000 */
[----:B------:R-:W-:Y:S01]  /*2470*/  @!P2 FMUL R50, R50, 0.5 ;  /* 0x3f0000003232a820 */ /* 0x000fe20000400000 */
[----:B------:R3:W5:Y:S01]  /*2480*/  MUFU.EX2 R62, R55 ;  /* 0x00000037003e7308 */ /* 0x0007620000000800 */
[----:B----4-:R-:W-:Y:S01]  /*2490*/  @!P6 FMUL R45, R45, R45 ;  /* 0x0000002d2d2de220 */ /* 0x010fe20000400000 */
[----:B------:R-:W-:Y:S01]  /*24a0*/  FSETP.GEU.AND P6, PT, R54, -126, PT ;  /* 0xc2fc00003600780b */ /* 0x000fe20003fce000 */
[----:B-1----:R-:W-:Y:S01]  /*24b0*/  FADD R51, R32, R37 ;  /* 0x0000002520337221 */ /* 0x002fe20000000000 */
[----:B------:R-:W-:-:S03]  /*24c0*/  F2FP.F16.F32.PACK_AB R32, R13, R32 ;  /* 0x000000200d20723e */ /* 0x000fc600000000ff */
[----:B------:R-:W-:Y:S01]  /*24d0*/  @!P3 FMUL R59, R59, 0.5 ;  /* 0x3f0000003b3bb820 */ /* 0x000fe20000400000 */
[----:B------:R-:W1:Y:S01]  /*24e0*/  MUFU.EX2 R47, R46 ;  /* 0x0000002e002f7308 */ /* 0x000e620000000800 */
[----:B--2---:R-:W-:Y:S01]  /*24f0*/  @!P4 FMUL R58, R58, R58 ;  /* 0x0000003a3a3ac220 */ /* 0x004fe20000400000 */
[----:B------:R-:W-:Y:S01]  /*2500*/  FSETP.GEU.AND P4, PT, R63, -126, PT ;  /* 0xc2fc00003f00780b */ /* 0x000fe20003f8e000 */
[----:B---3--:R-:W-:Y:S01]  /*2510*/  FADD R55, R36, R23 ;  /* 0x0000001724377221 */ /* 0x008fe20000000000 */
[----:B------:R-:W-:-:S03]  /*2520*/  F2FP.F16.F32.PACK_AB R36, R17, R36 ;  /* 0x000000241124723e */ /* 0x000fc600000000ff */
[----:B------:R-:W-:Y:S01]  /*2530*/  @!P6 FMUL R54, R54, 0.5 ;  /* 0x3f0000003636e820 */ /* 0x000fe20000400000 */
[----:B------:R-:W2:Y:S01]  /*2540*/  MUFU.EX2 R49, R50 ;  /* 0x0000003200317308 */ /* 0x000ea20000000800 */
[----:B-----5:R-:W-:Y:S01]  /*2550*/  @!P5 FMUL R62, R62, R62 ;  /* 0x0000003e3e3ed220 */ /* 0x020fe20000400000 */
[----:B------:R-:W-:-:S05]  /*2560*/  FSETP.GEU.AND P5, PT, R67, -126, PT ;  /* 0xc2fc00004300780b */ /* 0x000fca0003fae000 */
[----:B------:R-:W-:Y:S01]  /*2570*/  @!P4 FMUL R63, R63, 0.5 ;  /* 0x3f0000003f3fc820 */ /* 0x000fe20000400000 */
[----:B------:R-:W3:Y:S01]  /*2580*/  MUFU.EX2 R53, R54 ;  /* 0x0000003600357308 */ /* 0x000ee20000000800 */
[----:B-1----:R-:W-:Y:S01]  /*2590*/  @!P1 FMUL R47, R47, R47 ;  /* 0x0000002f2f2f9220 */ /* 0x002fe20000400000 */
[----:B------:R-:W-:-:S05]  /*25a0*/  FSETP.GEU.AND P1, PT, R26, -126, PT ;  /* 0xc2fc00001a00780b */ /* 0x000fca0003f2e000 */
[----:B------:R-:W-:Y:S01]  /*25b0*/  @!P5 FMUL R67, R67, 0.5 ;  /* 0x3f0000004343d820 */ /* 0x000fe20000400000 */
[----:B------:R-:W1:Y:S01]  /*25c0*/  MUFU.EX2 R63, R63 ;  /* 0x0000003f003f7308 */ /* 0x000e620000000800 */
[----:B--2---:R-:W-:Y:S01]  /*25d0*/  @!P2 FMUL R49, R49, R49 ;  /* 0x000000313131a220 */ /* 0x004fe20000400000 */
[----:B------:R-:W-:-:S05]  /*25e0*/  FSETP.GEU.AND P2, PT, R12, -126, PT ;  /* 0xc2fc00000c00780b */ /* 0x000fca0003f4e000 */
[----:B------:R-:W-:Y:S01]  /*25f0*/  @!P1 FMUL R26, R26, 0.5 ;  /* 0x3f0000001a1a9820 */ /* 0x000fe20000400000 */
[----:B------:R-:W2:Y:S01]  /*2600*/  MUFU.EX2 R67, R67 ;  /* 0x0000004300437308 */ /* 0x000ea20000000800 */
[----:B---3--:R-:W-:Y:S01]  /*2610*/  @!P6 FMUL R53, R53, R53 ;  /* 0x000000353535e220 */ /* 0x008fe20000400000 */
[----:B------:R-:W-:-:S05]  /*2620*/  FSETP.GEU.AND P6, PT, R30, -126, PT ;  /* 0xc2fc00001e00780b */ /* 0x000fca0003fce000 */
[----:B------:R-:W-:Y:S01]  /*2630*/  @!P2 FMUL R12, R12, 0.5 ;  /* 0x3f0000000c0ca820 */ /* 0x000fe20000400000 */
[----:B------:R3:W4:Y:S01]  /*2640*/  MUFU.EX2 R80, R26 ;  /* 0x0000001a00507308 */ /* 0x0007220000000800 */
[----:B-1----:R-:W-:-:S06]  /*2650*/  @!P4 FMUL R63, R63, R63 ;  /* 0x0000003f3f3fc220 */ /* 0x002fcc0000400000 */
[----:B------:R-:W-:Y:S01]  /*2660*/  @!P6 FMUL R30, R30, 0.5 ;  /* 0x3f0000001e1ee820 */ /* 0x000fe20000400000 */
[----:B------:R1:W5:Y:S01]  /*2670*/  MUFU.EX2 R66, R12 ;  /* 0x0000000c00427308 */ /* 0x0003620000000800 */
[----:B--2---:R-:W-:Y:S01]  /*2680*/  @!P5 FMUL R67, R67, R67 ;  /* 0x000000434343d220 */ /* 0x004fe20000400000 */
[----:B------:R-:W-:Y:S01]  /*2690*/  FSETP.GEU.AND P5, PT, R83, -126, PT ;  /* 0xc2fc00005300780b */ /* 0x000fe20003fae000 */
[----:B---3--:R-:W-:Y:S02]  /*26a0*/  FFMA R26, R70, UR7, -R14 ;  /* 0x00000007461a7c23 */ /* 0x008fe4000800080e */
[----:B------:R-:W-:-:S03]  /*26b0*/  FADD R50, R64, R67 ;  /* 0x0000004340327221 */ /* 0x000fc60000000000 */
[----:B------:R-:W2:Y:S01]  /*26c0*/  MUFU.EX2 R59, R59 ;  /* 0x0000003b003b7308 */ /* 0x000ea20000000800 */
[--C-:B-1----:R-:W-:Y:S01]  /*26d0*/  FFMA R12, R82, UR7, -R14.reuse ;  /* 0x00000007520c7c23 */ /* 0x102fe2000800080e */
[----:B----4-:R-:W-:Y:S01]  /*26e0*/  @!P1 FMUL R80, R80, R80 ;  /* 0x0000005050509220 */ /* 0x010fe20000400000 */
[----:B------:R-:W-:Y:S01]  /*26f0*/  FSETP.GEU.AND P1, PT, R34, -126, PT ;  /* 0xc2fc00002200780b */ /* 0x000fe20003f2e000 */
[----:B------:R-:W-:Y:S01]  /*2700*/  FFMA R14, R87, UR7, -R14 ;  /* 0x00000007570e7c23 */ /* 0x000fe2000800080e */
[----:B------:R-:W-:Y:S01]  /*2710*/  ULOP3.LUT UR7, UR21, 0x8, URZ, 0xc, !UPT ;  /* 0x0000000815077892 */ /* 0x000fe2000f8e0c3f */
[----:B------:R-:W-:Y:S01]  /*2720*/  FSETP.GEU.AND P4, PT, R12, -126, PT ;  /* 0xc2fc00000c00780b */ /* 0x000fe20003f8e000 */
[----:B------:R-:W-:Y:S01]  /*2730*/  @!P5 FMUL R83, R83, 0.5 ;  /* 0x3f0000005353d820 */ /* 0x000fe20000400000 */
[----:B------:R1:W3:Y:S01]  /*2740*/  MUFU.EX2 R70, R30 ;  /* 0x0000001e00467308 */ /* 0x0002e20000000800 */
[----:B-----5:R-:W-:Y:S01]  /*2750*/  @!P2 FMUL R66, R66, R66 ;  /* 0x000000424242a220 */ /* 0x020fe20000400000 */
[----:B------:R-:W-:-:S06]  /*2760*/  FSETP.GEU.AND P2, PT, R75, -126, PT ;  /* 0xc2fc00004b00780b */ /* 0x000fcc0003f4e000 */
[----:B------:R-:W-:Y:S01]  /*2770*/  @!P1 FMUL R34, R34, 0.5 ;  /* 0x3f00000022229820 */ /* 0x000fe20000400000 */
[----:B--2---:R-:W-:Y:S01]  /*2780*/  @!P3 FMUL R59, R59, R59 ;  /* 0x0000003b3b3bb220 */ /* 0x004fe20000400000 */
[----:B------:R-:W2:Y:S01]  /*2790*/  MUFU.EX2 R83, R83 ;  /* 0x0000005300537308 */ /* 0x000ea20000000800 */
[----:B------:R-:W-:Y:S01]  /*27a0*/  @!P4 FMUL R12, R12, 0.5 ;  /* 0x3f0000000c0cc820 */ /* 0x000fe20000400000 */
[----:B------:R-:W-:Y:S01]  /*27b0*/  FSETP.GEU.AND P3, PT, R26, -126, PT ;  /* 0xc2fc00001a00780b */ /* 0x000fe20003f6e000 */
[----:B-1----:R-:W-:Y:S01]  /*27c0*/  FADD R30, R9, R44 ;  /* 0x0000002c091e7221 */ /* 0x002fe20000000000 */
[----:B------:R-:W-:Y:S01]  /*27d0*/  F2FP.F16.F32.PACK_AB R44, R44, R29 ;  /* 0x0000001d2c2c723e */ /* 0x000fe200000000ff */
[----:B------:R-:W-:Y:S01]  /*27e0*/  @!P2 FMUL R75, R75, 0.5 ;  /* 0x3f0000004b4ba820 */ /* 0x000fe20000400000 */
[----:B---3--:R-:W-:Y:S02]  /*27f0*/  @!P6 FMUL R70, R70, R70 ;  /* 0x000000464646e220 */ /* 0x008fe40000400000 */
[----:B------:R-:W1:Y:S01]  /*2800*/  MUFU.EX2 R82, R34 ;  /* 0x0000002200527308 */ /* 0x000e620000000800 */
[----:B------:R-:W-:Y:S01]  /*2810*/  FSETP.GEU.AND P6, PT, R71, -126, PT ;  /* 0xc2fc00004700780b */ /* 0x000fe20003fce000 */
[----:B------:R-:W-:Y:S01]  /*2820*/  FADD R69, R30, R61 ;  /* 0x0000003d1e457221 */ /* 0x000fe20000000000 */
[----:B------:R-:W-:Y:S01]  /*2830*/  FADD R30, R11, R18 ;  /* 0x000000120b1e7221 */ /* 0x000fe20000000000 */
[----:B------:R-:W-:Y:S01]  /*2840*/  FADD R61, R19, R22 ;  /* 0x00000016133d7221 */ /* 0x000fe20000000000 */
[----:B------:R-:W-:-:S02]  /*2850*/  FADD R46, R39, R70 ;  /* 0x00000046272e7221 */ /* 0x000fc40000000000 */
[----:B------:R-:W-:Y:S01]  /*2860*/  @!P3 FMUL R26, R26, 0.5 ;  /* 0x3f0000001a1ab820 */ /* 0x000fe20000400000 */
[----:B------:R3:W4:Y:S01]  /*2870*/  MUFU.EX2 R84, R12 ;  /* 0x0000000c00547308 */ /* 0x0007220000000800 */
[----:B--2---:R-:W-:Y:S01]  /*2880*/  @!P5 FMUL R83, R83, R83 ;  /* 0x000000535353d220 */ /* 0x004fe20000400000 */
[----:B------:R-:W-:Y:S01]  /*2890*/  FSETP.GEU.AND P5, PT, R14, -126, PT ;  /* 0xc2fc00000e00780b */ /* 0x000fe20003fae000 */
[----:B------:R-:W-:Y:S01]  /*28a0*/  FADD R61, R30, R61 ;  /* 0x0000003d1e3d7221 */ /* 0x000fe20000000000 */
[----:B------:R-:W-:Y:S01]  /*28b0*/  FADD R30, R56, R59 ;  /* 0x0000003b381e7221 */ /* 0x000fe20000000000 */
[----:B------:R-:W-:Y:S01]  /*28c0*/  FADD R81, R58, R83 ;  /* 0x000000533a517221 */ /* 0x000fe20000000000 */
[----:B------:R-:W-:Y:S02]  /*28d0*/  @!P6 FMUL R71, R71, 0.5 ;  /* 0x3f0000004747e820 */ /* 0x000fe40000400000 */
[----:B------:R-:W2:Y:S01]  /*28e0*/  MUFU.EX2 R75, R75 ;  /* 0x0000004b004b7308 */ /* 0x000ea20000000800 */
[----:B-1----:R-:W-:Y:S01]  /*28f0*/  @!P1 FMUL R82, R82, R82 ;  /* 0x0000005252529220 */ /* 0x002fe20000400000 */
[----:B------:R-:W-:Y:S01]  /*2900*/  FSETP.GEU.AND P1, PT, R78, -126, PT ;  /* 0xc2fc00004e00780b */ /* 0x000fe20003f2e000 */
[----:B---3--:R-:W-:Y:S01]  /*2910*/  FADD R12, R24, R21 ;  /* 0x00000015180c7221 */ /* 0x008fe20000000000 */
[----:B------:R-:W-:Y:S01]  /*2920*/  FADD R50, R50, R81 ;  /* 0x0000005132327221 */ /* 0x000fe20000000000 */
[----:B------:R-:W-:Y:S01]  /*2930*/  FADD R73, R45, R82 ;  /* 0x000000522d497221 */ /* 0x000fe20000000000 */
[C---:B------:R-:W-:Y:S01]  /*2940*/  F2FP.F16.F32.PACK_AB R24, R5.reuse, R24 ;  /* 0x000000180518723e */ /* 0x040fe200000000ff */
[----:B------:R-:W-:Y:S01]  /*2950*/  FADD R34, R12, R51 ;  /* 0x000000330c227221 */ /* 0x000fe20000000000 */
[----:B------:R1:W3:Y:S01]  /*2960*/  MUFU.EX2 R74, R26 ;  /* 0x0000001a004a7308 */ /* 0x0002e20000000800 */
[----:B----4-:R-:W-:Y:S01]  /*2970*/  @!P4 FMUL R84, R84, R84 ;  /* 0x000000545454c220 */ /* 0x010fe20000400000 */
[----:B------:R-:W-:Y:S01]  /*2980*/  FSETP.GEU.AND P4, PT, R86, -126, PT ;  /* 0xc2fc00005600780b */ /* 0x000fe20003f8e000 */
[----:B------:R-:W-:Y:S01]  /*2990*/  FADD R12, R5, R40 ;  /* 0x00000028050c7221 */ /* 0x000fe20000000000 */
[----:B------:R-:W-:Y:S01]  /*29a0*/  @!P5 FMUL R14, R14, 0.5 ;  /* 0x3f0000000e0ed820 */ /* 0x000fe20000400000 */
[----:B------:R-:W-:-:S02]  /*29b0*/  F2FP.F16.F32.PACK_AB R40, R40, R21 ;  /* 0x000000152828723e */ /* 0x000fc400000000ff */
[----:B------:R-:W-:Y:S01]  /*29c0*/  @!P1 FMUL R78, R78, 0.5 ;  /* 0x3f0000004e4e9820 */ /* 0x000fe20000400000 */
[----:B------:R-:W4:Y:S01]  /*29d0*/  MUFU.EX2 R71, R71 ;  /* 0x0000004700477308 */ /* 0x000f220000000800 */
[----:B--2---:R-:W-:Y:S01]  /*29e0*/  @!P2 FMUL R75, R75, R75 ;  /* 0x0000004b4b4ba220 */ /* 0x004fe20000400000 */
[----:B------:R-:W-:Y:S01]  /*29f0*/  FSETP.GEU.AND P2, PT, R79, -126, PT ;  /* 0xc2fc00004f00780b */ /* 0x000fe20003f4e000 */
[----:B-1----:R-:W-:Y:S01]  /*2a00*/  FADD R26, R28, R29 ;  /* 0x0000001d1c1a7221 */ /* 0x002fe20000000000 */
[----:B------:R-:W-:Y:S01]  /*2a10*/  F2FP.F16.F32.PACK_AB R29, R64, R39 ;  /* 0x00000027401d723e */ /* 0x000fe200000000ff */
[----:B------:R-:W-:Y:S01]  /*2a20*/  FADD R77, R72, R75 ;  /* 0x0000004b484d7221 */ /* 0x000fe20000000000 */
[----:B------:R-:W-:Y:S01]  /*2a30*/  F2FP.F16.F32.PACK_AB R39, R62, R53 ;  /* 0x000000353e27723e */ /* 0x000fe200000000ff */
[----:B------:R-:W-:Y:S01]  /*2a40*/  FADD R65, R26, R55 ;  /* 0x000000371a417221 */ /* 0x000fe20000000000 */
[----:B------:R-:W-:Y:S01]  /*2a50*/  FADD R55, R13, R48 ;  /* 0x000000300d377221 */ /* 0x000fe20000000000 */
[----:B------:R-:W-:Y:S01]  /*2a60*/  @!P4 FMUL R86, R86, 0.5 ;  /* 0x3f0000005656c820 */ /* 0x000fe20000400000 */
[----:B------:R-:W1:Y:S01]  /*2a70*/  MUFU.EX2 R78, R78 ;  /* 0x0000004e004e7308 */ /* 0x000e620000000800 */
[----:B------:R-:W-:Y:S01]  /*2a80*/  FADD R26, R2, R25 ;  /* 0x00000019021a7221 */ /* 0x000fe20000000000 */
[----:B------:R-:W-:Y:S01]  /*2a90*/  FADD R38, R12, R55 ;  /* 0x000000370c267221 */ /* 0x000fe20000000000 */
[----:B------:R-:W-:Y:S01]  /*2aa0*/  FADD R55, R15, R20 ;  /* 0x000000140f377221 */ /* 0x000fe20000000000 */
[----:B------:R-:W-:Y:S01]  /*2ab0*/  FADD R12, R7, R16 ;  /* 0x00000010070c7221 */ /* 0x000fe20000000000 */
[----:B------:R-:W-:Y:S01]  /*2ac0*/  @!P2 FMUL R79, R79, 0.5 ;  /* 0x3f0000004f4fa820 */ /* 0x000fe20000400000 */
[----:B------:R-:W-:Y:S01]  /*2ad0*/  FADD R42, R26, R57 ;  /* 0x000000391a2a7221 */ /* 0x000fe20000000000 */
[----:B------:R-:W-:Y:S01]  /*2ae0*/  FADD R26, R6, R33 ;  /* 0x00000021061a7221 */ /* 0x000fe20000000000 */
[----:B------:R-:W-:Y:S01]  /*2af0*/  FADD R12, R12, R55 ;  /* 0x000000370c0c7221 */ /* 0x000fe20000000000 */
[----:B------:R2:W5:Y:S01]  /*2b00*/  MUFU.EX2 R51, R79 ;  /* 0x0000004f00337308 */ /* 0x0005620000000800 */
[----:B------:R-:W-:Y:S01]  /*2b10*/  FADD R57, R10, R27 ;  /* 0x0000001b0a397221 */ /* 0x000fe20000000000 */
[----:B---3--:R-:W-:Y:S01]  /*2b20*/  @!P3 FMUL R74, R74, R74 ;  /* 0x0000004a4a4ab220 */ /* 0x008fe20000400000 */
[----:B----4-:R-:W-:Y:S01]  /*2b30*/  @!P6 FMUL R71, R71, R71 ;  /* 0x000000474747e220 */ /* 0x010fe20000400000 */
[----:B------:R-:W-:Y:S01]  /*2b40*/  FADD R85, R30, R77 ;  /* 0x0000004d1e557221 */ /* 0x000fe20000000000 */
[----:B------:R-:W-:Y:S01]  /*2b50*/  FADD R57, R26, R57 ;  /* 0x000000391a397221 */ /* 0x000fe20000000000 */
[----:B------:R-:W-:Y:S01]  /*2b60*/  FADD R26, R31, R80 ;  /* 0x000000501f1a7221 */ /* 0x000fe20000000000 */
[----:B------:R-:W-:Y:S01]  /*2b70*/  FADD R30, R43, R74 ;  /* 0x0000004a2b1e7221 */ /* 0x000fe20000000000 */
[----:B------:R-:W3:Y:S01]  /*2b80*/  MUFU.EX2 R86, R86 ;  /* 0x0000005600567308 */ /* 0x000ee20000000800 */
[----:B--2---:R-:W-:Y:S01]  /*2b90*/  FADD R79, R49, R84 ;  /* 0x00000054314f7221 */ /* 0x004fe20000000000 */
[----:B-1----:R-:W-:Y:S01]  /*2ba0*/  @!P1 FMUL R78, R78, R78 ;  /* 0x0000004e4e4e9220 */ /* 0x002fe20000400000 */
[----:B------:R-:W-:Y:S01]  /*2bb0*/  FADD R54, R26, R73 ;  /* 0x000000491a367221 */ /* 0x000fe20000000000 */
[----:B------:R-:W-:Y:S01]  /*2bc0*/  FADD R26, R60, R63 ;  /* 0x0000003f3c1a7221 */ /* 0x000fe20000000000 */
[----:B------:R-:W-:Y:S01]  /*2bd0*/  FADD R87, R46, R79 ;  /* 0x0000004f2e577221 */ /* 0x000fe20000000000 */
[----:B------:R-:W-:Y:S01]  /*2be0*/  FADD R73, R47, R78 ;  /* 0x0000004e2f497221 */ /* 0x000fe20000000000 */
[----:B------:R-:W-:Y:S01]  /*2bf0*/  FADD R46, R68, R71 ;  /* 0x00000047442e7221 */ /* 0x000fe20000000000 */
[----:B------:R1:W2:Y:S01]  /*2c00*/  MUFU.EX2 R55, R14 ;  /* 0x0000000e00377308 */ /* 0x0002a20000000800 */
[----:B-----5:R-:W-:Y:S01]  /*2c10*/  @!P2 FMUL R51, R51, R51 ;  /* 0x000000333333a220 */ /* 0x020fe20000400000 */
[----:B------:R-:W-:Y:S01]  /*2c20*/  FADD R54, R54, R87 ;  /* 0x0000005736367221 */ /* 0x000fe20000000000 */
[----:B------:R-:W-:Y:S01]  /*2c30*/  FADD R50, R85, R50 ;  /* 0x0000003255327221 */ /* 0x000fe20000000000 */
[----:B------:R-:W-:Y:S01]  /*2c40*/  FADD R34, R34, R65 ;  /* 0x0000004122227221 */ /* 0x000fe20000000000 */
[----:B------:R-:W-:Y:S01]  /*2c50*/  FADD R77, R76, R51 ;  /* 0x000000334c4d7221 */ /* 0x000fe20000000000 */
[----:B------:R-:W-:Y:S01]  /*2c60*/  FADD R38, R38, R69 ;  /* 0x0000004526267221 */ /* 0x000fe20000000000 */
[----:B------:R-:W-:Y:S01]  /*2c70*/  FADD R57, R42, R57 ;  /* 0x000000392a397221 */ /* 0x000fe20000000000 */
[----:B------:R-:W-:Y:S01]  /*2c80*/  FADD R61, R12, R61 ;  /* 0x0000003d0c3d7221 */ /* 0x000fe20000000000 */
[----:B---3--:R-:W-:Y:S01]  /*2c90*/  @!P4 FMUL R86, R86, R86 ;  /* 0x000000565656c220 */ /* 0x008fe20000400000 */
[----:B-1----:R-:W-:Y:S01]  /*2ca0*/  FADD R14, R35, R66 ;  /* 0x00000042230e7221 */ /* 0x002fe20000000000 */
[----:B------:R-:W-:Y:S01]  /*2cb0*/  FADD R26, R26, R77 ;  /* 0x0000004d1a1a7221 */ /* 0x000fe20000000000 */
[----:B------:R-:W-:Y:S01]  /*2cc0*/  MOV R12, UR7 ;  /* 0x00000007000c7c02 */ /* 0x000fe20008000f00 */
[----:B------:R-:W-:Y:S01]  /*2cd0*/  FADD R79, R53, R86 ;  /* 0x00000056354f7221 */ /* 0x000fe20000000000 */
[----:B------:R-:W-:Y:S01]  /*2ce0*/  FADD R14, R14, R73 ;  /* 0x000000490e0e7221 */ /* 0x000fe20000000000 */
[----:B------:R-:W-:Y:S01]  /*2cf0*/  FADD R34, R34, R57 ;  /* 0x0000003922227221 */ /* 0x000fe20000000000 */
[----:B------:R-:W-:Y:S01]  /*2d00*/  FADD R61, R38, R61 ;  /* 0x0000003d263d7221 */ /* 0x000fe20000000000 */
[----:B--2---:R-:W-:Y:S01]  /*2d10*/  @!P5 FMUL R55, R55, R55 ;  /* 0x000000373737d220 */ /* 0x004fe20000400000 */
[----:B------:R-:W-:Y:S01]  /*2d20*/  FADD R79, R30, R79 ;  /* 0x0000004f1e4f7221 */ /* 0x000fe20000000000 */
[----:B------:R1:W-:Y:S01]  /*2d30*/  SYNCS.ARRIVE.TRANS64.A1T0 RZ, [R12+UR23], RZ ;  /* 0x000000ff0cff79a7 */ /* 0x0003e20008100017 */
[----:B------:R-:W-:Y:S01]  /*2d40*/  F2FP.F16.F32.PACK_AB R42, R16, R25 ;  /* 0x00000019102a723e */ /* 0x000fe200000000ff */
[----:B------:R-:W-:Y:S01]  /*2d50*/  FADD R81, R62, R55 ;  /* 0x000000373e517221 */ /* 0x000fe20000000000 */
[----:B------:R-:W-:Y:S01]  /*2d60*/  FADD R79, R14, R79 ;  /* 0x0000004f0e4f7221 */ /* 0x000fe20000000000 */
[----:B------:R-:W-:-:S02]  /*2d70*/  F2FP.F16.F32.PACK_AB R48, R48, R37 ;  /* 0x000000253030723e */ /* 0x000fc400000000ff */
[----:B------:R-:W-:Y:S01]  /*2d80*/  FADD R81, R46, R81 ;  /* 0x000000512e517221 */ /* 0x000fe20000000000 */
[----:B------:R-:W-:Y:S01]  /*2d90*/  FADD R54, R54, R79 ;  /* 0x0000004f36367221 */ /* 0x000fe20000000000 */
[----:B------:R-:W-:Y:S01]  /*2da0*/  F2FP.F16.F32.PACK_AB R46, R18, R33 ;  /* 0x00000021122e723e */ /* 0x000fe200000000ff */
[----:B-1----:R-:W-:Y:S01]  /*2db0*/  FADD R12, R34, R61 ;  /* 0x0000003d220c7221 */ /* 0x002fe20000000000 */
[----:B------:R-:W-:Y:S01]  /*2dc0*/  FADD R81, R26, R81 ;  /* 0x000000511a517221 */ /* 0x000fe20000000000 */
[----:B------:R-:W-:Y:S02]  /*2dd0*/  F2FP.F16.F32.PACK_AB R25, R56, R31 ;  /* 0x0000001f3819723e */ /* 0x000fe400000000ff */
[----:B------:R-:W-:Y:S01]  /*2de0*/  F2FP.F16.F32.PACK_AB R31, R68, R43 ;  /* 0x0000002b441f723e */ /* 0x000fe200000000ff */
[----:B------:R-:W-:Y:S01]  /*2df0*/  FADD R81, R50, R81 ;  /* 0x0000005132517221 */ /* 0x000fe20000000000 */
[----:B------:R-:W-:Y:S02]  /*2e00*/  F2FP.F16.F32.PACK_AB R50, R20, R41 ;  /* 0x000000291432723e */ /* 0x000fe400000000ff */
[----:B------:R-:W-:Y:S01]  /*2e10*/  F2FP.F16.F32.PACK_AB R33, R72, R45 ;  /* 0x0000002d4821723e */ /* 0x000fe200000000ff */
[----:B------:R-:W-:Y:S01]  /*2e20*/  FADD R14, R54, R81 ;  /* 0x00000051360e7221 */ /* 0x000fe20000000000 */
[----:B------:R-:W-:-:S02]  /*2e30*/  F2FP.F16.F32.PACK_AB R54, R22, R27 ;  /* 0x0000001b1636723e */ /* 0x000fc400000000ff */
[----:B------:R-:W-:Y:S02]  /*2e40*/  F2FP.F16.F32.PACK_AB R27, R60, R35 ;  /* 0x000000233c1b723e */ /* 0x000fe400000000ff */
[----:B------:R-:W-:Y:S02]  /*2e50*/  F2FP.F16.F32.PACK_AB R35, R76, R47 ;  /* 0x0000002f4c23723e */ /* 0x000fe400000000ff */
[----:B------:R-:W-:Y:S02]  /*2e60*/  F2FP.F16.F32.PACK_AB R37, R58, R49 ;  /* 0x000000313a25723e */ /* 0x000fe400000000ff */
[----:B------:R-:W-:Y:S02]  /*2e70*/  F2FP.F16.F32.PACK_AB R26, R7, R2 ;  /* 0x00000002071a723e */ /* 0x000fe400000000ff */
[----:B------:R-:W-:Y:S02]  /*2e80*/  F2FP.F16.F32.PACK_AB R28, R9, R28 ;  /* 0x0000001c091c723e */ /* 0x000fe400000000ff */
        /* <DEDUP_REMOVED lines=9> */
[----:B------:R-:W-:Y:S01]  /*2f20*/  F2FP.F16.F32.PACK_AB R53, R83, R84 ;  /* 0x000000545335723e */ /* 0x000fe200000000ff */
[----:B------:R-:W-:Y:S06]  /*2f30*/  @!P0 BRA `(.L_x_19) ;  /* 0x0000000000048947 */ /* 0x000fec0003800000 */
[----:B------:R-:W-:Y:S01]  /*2f40*/  BPT.TRAP 0x1 ;  /* 0x000000040000795c */ /* 0x000fe20000300000 */
.L_x_19:
[----:B------:R-:W1:Y:S02]  /*2f50*/  SYNCS.PHASECHK.TRANS64.TRYWAIT P1, [UR36+0x18008], R0 ;  /* 0x01800800ff0075a7 */ /* 0x000e640008020164 */
[----:B-1----:R-:W-:Y:S05]  /*2f60*/  @!P1 BRA `(.L_x_20) ;  /* 0x0000005000709947 */ /* 0x002fea0003800000 */
.L_x_92:
[----:B------:R-:W-:Y:S01]  /*2f70*/  UIADD3 UR10, UR20, 0x400, URZ ;  /* 0x00000400140a7890 */ /* 0x000fe2000fffe03f */
[----:B------:R-:W-:Y:S01]  /*2f80*/  WARPGROUP.ARRIVE ;  /* 0x00000000000079c5 */ /* 0x000fe20000000000 */
[----:B------:R-:W-:Y:S01]  /*2f90*/  UMOV UR11, 0x40000040 ;  /* 0x40000040000b7882 */ /* 0x000fe20000000000 */
[----:B------:R-:W-:-:S06]  /*2fa0*/  F2FP.F16.F32.PACK_AB R55, R55, R86 ;  /* 0x000000563737723e */ /* 0x000fcc00000000ff */
[----:B------:R-:W-:Y:S01]  /*2fb0*/  HGMMA.64x64x16.F32 R88, R24, gdesc[UR8].tnspB, RZ, !UPT, gsb0 ;  /* 0x40e0000818587df0 */ /* 0x000fe2000c0008ff */
[----:B------:R-:W-:Y:S01]  /*2fc0*/  UIADD3 UR10, UR20, 0x480, URZ ;  /* 0x00000480140a7890 */ /* 0x000fe2000fffe03f */
[----:B------:R-:W-:Y:S01]  /*2fd0*/  UMOV UR11, 0x40000040 ;  /* 0x40000040000b7882 */ /* 0x000fe20000000000 */
[----:B------:R-:W-:Y:S02]  /*2fe0*/  WARPGROUP.DEPBAR.LE gsb0, 0x0 ;  /* 0x00008000000079c5 */ /* 0x000fe40000010000 */
[----:B------:R-:W-:-:S06]  /*2ff0*/  WARPGROUP.ARRIVE ;  /* 0x00000000000079c5 */ /* 0x000fcc0000000000 */
[----:B------:R-:W-:Y:S01]  /*3000*/  HGMMA.64x64x16.F32 R88, R28, gdesc[UR8].tnspB, R88, gsb0 ;  /* 0x40e000081c587df0 */ /* 0x000fe20008000858 */
        /* <DEDUP_REMOVED lines=29> */
[----:B------:R-:W-:Y:S03]  /*31e0*/  HGMMA.64x64x16.F32 R88, R52, gdesc[UR8].tnspB, R88, gsb0 ;  /* 0x40e0000834587df0 */ /* 0x000fe60008000858 */
[----:B------:R-:W-:Y:S02]  /*31f0*/  WARPGROUP.DEPBAR.LE gsb0, 0x0 ;  /* 0x00008000000079c5 */ /* 0x000fe40000010000 */
[----:B------:R-:W-:Y:S05]  /*3200*/  @!P0 BRA `(.L_x_21) ;  /* 0x0000000000048947 */ /* 0x000fea0003800000 */
[----:B------:R-:W-:Y:S01]  /*3210*/  BPT.TRAP 0x1 ;  /* 0x000000040000795c */ /* 0x000fe20000300000 */
.L_x_21:
[----:B------:R-:W-:Y:S02]  /*3220*/  UISETP.GT.U32.AND UP0, UPT, UR6, 0x1, UPT ;  /* 0x000000010600788c */ /* 0x000fe4000bf04070 */
[----:B------:R-:W-:-:S04]  /*3230*/  UIADD3 UR7, UR36, 0x18028, URZ ;  /* 0x0001802824077890 */ /* 0x000fc8000fffe03f */
[----:B------:R-:W-:Y:S01]  /*3240*/  PLOP3.LUT P1, PT, PT, PT, UP0, 0x80, 0x0 ;  /* 0x000000000000781c */ /* 0x000fe20003f2f008 */
[----:B------:R-:W-:-:S09]  /*3250*/  UPRMT UR7, URZ, 0x654, UR7 ;  /* 0x000006543f077896 */ /* 0x000fd20008000007 */
[----:B------:R-:W-:Y:S03]  /*3260*/  SYNCS.ARRIVE.TRANS64.RED.A1T0 RZ, [UR7], RZ ;  /* 0x000000ffffff79a7 */ /* 0x000fe60008100407 */
[----:B------:R-:W-:Y:S05]  /*3270*/  @P1 BRA `(.L_x_22) ;  /* 0x0000000000041947 */ /* 0x000fea0003800000 */
[----:B------:R-:W-:Y:S01]  /*3280*/  BPT.TRAP 0x1 ;  /* 0x000000040000795c */ /* 0x000fe20000300000 */
.L_x_22:
[----:B-1----:R-:W1:Y:S02]  /*3290*/  LDC R0, c[0x0][0x28c] ;  /* 0x0000a300ff007b82 */ /* 0x002e640000000800 */
[----:B-1----:R-:W-:-:S13]  /*32a0*/  ISETP.GE.AND P2, PT, R0, 0x81, PT ;  /* 0x000000810000780c */ /* 0x002fda0003f46270 */
[----:B------:R-:W-:Y:S05]  /*32b0*/  @!P2 BRA `(.L_x_23) ;  /* 0x000000280054a947 */ /* 0x000fea0003800000 */
[----:B------:R-:W-:Y:S01]  /*32c0*/  IADD3 R0, R0, 0x7f, RZ ;  /* 0x0000007f00007810 */ /* 0x000fe20007ffe0ff */
[----:B------:R-:W-:Y:S01]  /*32d0*/  UMOV UR23, 0x2 ;  /* 0x0000000200177882 */ /* 0x000fe20000000000 */
[----:B------:R-:W-:Y:S01]  /*32e0*/  MOV R7, R3 ;  /* 0x0000000300077202 */ /* 0x000fe20000000f00 */
[----:B------:R-:W-:Y:S01]  /*32f0*/  UMOV UR21, 0x1 ;  /* 0x0000000100157882 */ /* 0x000fe20000000000 */
[----:B------:R-:W-:Y:S01]  /*3300*/  SHF.R.S32.HI R5, RZ, 0x1f, R0 ;  /* 0x0000001fff057819 */ /* 0x000fe20000011400 */
[----:B------:R-:W-:Y:S01]  /*3310*/  ULDC UR24, c[0x0][0x604] ;  /* 0x0001810000187ab9 */ /* 0x000fe20000000800 */
[----:B------:R-:W-:Y:S02]  /*3320*/  MOV R2, RZ ;  /* 0x000000ff00027202 */ /* 0x000fe40000000f00 */
[----:B------:R-:W-:Y:S02]  /*3330*/  LEA.HI R0, R5, R0, RZ, 0x7 ;  /* 0x0000000005007211 */ /* 0x000fe400078f38ff */
[----:B------:R-:W-:-:S02]  /*3340*/  MOV R5, R4 ;  /* 0x0000000400057202 */ /* 0x000fc40000000f00 */
[----:B------:R-:W-:-:S07]  /*3350*/  SHF.R.S32.HI R0, RZ, 0x7, R0 ;  /* 0x00000007ff007819 */ /* 0x000fce0000011400 */
.L_x_34:
[----:B------:R-:W-:Y:S05]  /*3360*/  @!P0 BRA `(.L_x_24) ;  /* 0x0000000000048947 */ /* 0x000fea0003800000 */
[----:B------:R-:W-:Y:S01]  /*3370*/  BPT.TRAP 0x1 ;  /* 0x000000040000795c */ /* 0x000fe20000300000 */
.L_x_24:
[----:B------:R-:W-:Y:S01]  /*3380*/  ULEA UR6, UR23, UR36, 0x3 ;  /* 0x0000002417067291 */ /* 0x000fe2000f8e183f */
[----:B------:R-:W-:-:S08]  /*3390*/  SHF.L.U32 R3, R2, 0x1f, RZ ;  /* 0x0000001f02037819 */ /* 0x000fd000000006ff */
[----:B------:R-:W1:Y:S02]  /*33a0*/  SYNCS.PHASECHK.TRANS64.TRYWAIT P2, [UR6+0x18000], R3 ;  /* 0x01800003ff0075a7 */ /* 0x000e640008040146 */
[----:B-1----:R-:W-:Y:S05]  /*33b0*/  @!P2 BRA `(.L_x_25) ;  /* 0x0000004c0074a947 */ /* 0x002fea0003800000 */
.L_x_93:
[----:B------:R-:W-:Y:S01]  /*33c0*/  ULEA UR6, UR23, UR22, 0xa ;  /* 0x0000001617067291 */ /* 0x000fe2000f8e503f */
[----:B------:R-:W-:Y:S01]  /*33d0*/  WARPGROUP.ARRIVE ;  /* 0x00000000000079c5 */ /* 0x000fe20000000000 */
[----:B------:R-:W-:Y:S01]  /*33e0*/  UMOV UR7, 0x40000040 ;  /* 0x4000004000077882 */ /* 0x000fe20000000000 */
[----:B------:R-:W-:Y:S01]  /*33f0*/  UMOV UR11, 0x40000040 ;  /* 0x40000040000b7882 */ /* 0x000fe20000000000 */
[----:B------:R-:W-:Y:S02]  /*3400*/  UIADD3 UR10, UR6, 0x2, URZ ;  /* 0x00000002060a7890 */ /* 0x000fe4000fffe03f */
[----:B------:R-:W-:Y:S01]  /*3410*/  UIADD3 UR14, UR6, 0x4, URZ ;  /* 0x00000004060e7890 */ /* 0x000fe2000fffe03f */
[----:B------:R-:W-:Y:S02]  /*3420*/  UMOV UR15, 0x40000040 ;  /* 0x40000040000f7882 */ /* 0x000fe40000000000 */
[----:B------:R-:W-:Y:S01]  /*3430*/  HGMMA.64x128x16.F32 R24, gdesc[UR4], RZ, !UPT, gsb0 ;  /* 0x01e00000041879f0 */ /* 0x000fe2000c0008ff */
[----:B------:R-:W-:Y:S01]  /*3440*/  UIADD3 UR18, UR6, 0x6, URZ ;  /* 0x0000000606127890 */ /* 0x000fe2000fffe03f */
[----:B------:R-:W-:Y:S01]  /*3450*/  UMOV UR19, 0x40000040 ;  /* 0x4000004000137882 */ /* 0x000fe20000000000 */
[----:B------:R-:W-:-:S04]  /*3460*/  UIADD3 UR23, UR23, 0x1, URZ ;  /* 0x0000000117177890 */ /* 0x000fc8000fffe03f */
[----:B------:R-:W-:-:S04]  /*3470*/  UISETP.NE.AND UP0, UPT, UR23, 0x5, UPT ;  /* 0x000000051700788c */ /* 0x000fc8000bf05270 */
[----:B------:R-:W-:Y:S02]  /*3480*/  USEL UR6, URZ, 0x1, UP0 ;  /* 0x000000013f067887 */ /* 0x000fe40008000000 */
[----:B------:R-:W-:-:S04]  /*3490*/  USEL UR23, UR23, URZ, UP0 ;  /* 0x0000003f17177287 */ /* 0x000fc80008000000 */
[----:B------:R-:W-:Y:S01]  /*34a0*/  LOP3.LUT R2, R2, UR6, RZ, 0x3c, !PT ;  /* 0x0000000602027c12 */ /* 0x000fe2000f8e3cff */
[----:B------:R-:W-:Y:S02]  /*34b0*/  WARPGROUP.DEPBAR.LE gsb0, 0x0 ;  /* 0x00008000000079c5 */ /* 0x000fe40000010000 */
        /* <DEDUP_REMOVED lines=9> */
[----:B------:R-:W-:Y:S05]  /*3550*/  @!P0 BRA `(.L_x_26) ;  /* 0x0000000000048947 */ /* 0x000fea0003800000 */
[----:B------:R-:W-:Y:S01]  /*3560*/  BPT.TRAP 0x1 ;  /* 0x000000040000795c */ /* 0x000fe20000300000 */
.L_x_26:
[----:B-1----:R-:W-:Y:S01]  /*3570*/  FMNMX R4, R24, R7, !PT ;  /* 0x0000000718047209 */ /* 0x002fe20007800000 */
[----:B------:R-:W-:Y:S01]  /*3580*/  ULEA UR6, UR23, UR36, 0x3 ;  /* 0x0000002417067291 */ /* 0x000fe2000f8e183f */
[----:B------:R-:W-:Y:S02]  /*3590*/  FMNMX R8, R26, R5, !PT ;  /* 0x000000051a087209 */ /* 0x000fe40007800000 */
[----:B------:R-:W-:Y:S02]  /*35a0*/  FMNMX R3, R25, R4, !PT ;  /* 0x0000000419037209 */ /* 0x000fe40007800000 */
[----:B------:R-:W-:Y:S02]  /*35b0*/  FMNMX R9, R27, R8, !PT ;  /* 0x000000081b097209 */ /* 0x000fe40007800000 */
[----:B------:R-:W-:Y:S02]  /*35c0*/  FMNMX R4, R28, R3, !PT ;  /* 0x000000031c047209 */ /* 0x000fe40007800000 */
[----:B------:R-:W-:-:S02]  /*35d0*/  FMNMX R8, R30, R9, !PT ;  /* 0x000000091e087209 */ /* 0x000fc40007800000 */
[----:B------:R-:W-:Y:S02]  /*35e0*/  FMNMX R3, R29, R4, !PT ;  /* 0x000000041d037209 */ /* 0x000fe40007800000 */
        /* <DEDUP_REMOVED lines=29> */
[----:B------:R-:W1:Y:S02]  /*37c0*/  SHFL.BFLY PT, R3, R4, 0x1, 0x1f ;  /* 0x0c201f0004037f89 */ /* 0x000e6400000e0000 */
[----:B-1----:R-:W-:Y:S02]  /*37d0*/  FMNMX R6, R4, R3, !PT ;  /* 0x0000000304067209 */ /* 0x002fe40007800000 */
[----:B------:R-:W-:-:S03]  /*37e0*/  FMNMX R4, R34, R11, !PT ;  /* 0x0000000b22047209 */ /* 0x000fc60007800000 */
[----:B------:R-:W1:Y:S01]  /*37f0*/  SHFL.BFLY PT, R3, R6, 0x2, 0x1f ;  /* 0x0c401f0006037f89 */ /* 0x000e6200000e0000 */
[----:B------:R-:W-:-:S04]  /*3800*/  FMNMX R13, R35, R4, !PT ;  /* 0x00000004230d7209 */ /* 0x000fc80007800000 */
[----:B------:R-:W-:-:S04]  /*3810*/  FMNMX R4, R38, R13, !PT ;  /* 0x0000000d26047209 */ /* 0x000fc80007800000 */
[----:B------:R-:W-:-:S04]  /*3820*/  FMNMX R13, R39, R4, !PT ;  /* 0x00000004270d7209 */ /* 0x000fc80007800000 */
[----:B------:R-:W-:-:S04]  /*3830*/  FMNMX R4, R42, R13, !PT ;  /* 0x0000000d2a047209 */ /* 0x000fc80007800000 */
[----:B------:R-:W-:-:S04]  /*3840*/  FMNMX R15, R43, R4, !PT ;  /* 0x000000042b0f7209 */ /* 0x000fc80007800000 */
[----:B------:R-:W-:Y:S02]  /*3850*/  FMNMX R4, R46, R15, !PT ;  /* 0x0000000f2e047209 */ /* 0x000fe40007800000 */
[----:B-1----:R-:W-:Y:S02]  /*3860*/  FMNMX R3, R6, R3, !PT ;  /* 0x0000000306037209 */ /* 0x002fe40007800000 */
[----:B------:R-:W-:Y:S02]  /*3870*/  FMNMX R17, R47, R4, !PT ;  /* 0x000000042f117209 */ /* 0x000fe40007800000 */
[C---:B------:R-:W-:Y:S02]  /*3880*/  FSETP.NEU.AND P2, PT, R3.reuse, -INF , PT ;  /* 0xff8000000300780b */ /* 0x040fe40003f4d000 */
[----:B------:R-:W-:Y:S02]  /*3890*/  FMNMX R4, R50, R17, !PT ;  /* 0x0000001132047209 */ /* 0x000fe40007800000 */
[----:B------:R-:W-:-:S02]  /*38a0*/  FSEL R10, R3, RZ, P2 ;  /* 0x000000ff030a7208 */ /* 0x000fc40001000000 */
[----:B------:R-:W-:-:S03]  /*38b0*/  FMNMX R17, R51, R4, !PT ;  /* 0x0000000433117209 */ /* 0x000fc60007800000 */
[----:B------:R-:W-:Y:S01]  /*38c0*/  FMUL R120, R10, UR24 ;  /* 0x000000180a787c20 */ /* 0x000fe20008400000 */
[----:B------:R-:W-:Y:S01]  /*38d0*/  FMNMX R4, R54, R17, !PT ;  /* 0x0000001136047209 */ /* 0x000fe20007800000 */
[----:B------:R-:W-:Y:S02]  /*38e0*/  FADD R10, -R10, R7 ;  /* 0x000000070a0a7221 */ /* 0x000fe40000000100 */
[--C-:B------:R-:W-:Y:S01]  /*38f0*/  FFMA R24, R24, UR24, -R120.reuse ;  /* 0x0000001818187c23 */ /* 0x100fe20008000878 */
[--C-:B------:R-:W-:Y:S01]  /*3900*/  FFMA R9, R25, UR24, -R120.reuse ;  /* 0x0000001819097c23 */ /* 0x100fe20008000878 */
[--C-:B------:R-:W-:Y:S01]  /*3910*/  FFMA R6, R28, UR24, -R120.reuse ;  /* 0x000000181c067c23 */ /* 0x100fe20008000878 */
[--C-:B------:R-:W-:Y:S01]  /*3920*/  FFMA R11, R29, UR24, -R120.reuse ;  /* 0x000000181d0b7c23 */ /* 0x100fe20008000878 */
[--C-:B------:R-:W-:Y:S01]  /*3930*/  FFMA R13, R33, UR24, -R120.reuse ;  /* 0x00000018210d7c23 */ /* 0x100fe20008000878 */
[----:B------:R-:W-:Y:S01]  /*3940*/  FSETP.GEU.AND P6, PT, R24, -126, PT ;  /* 0xc2fc00001800780b */ /* 0x000fe20003fce000 */
        /* <DEDUP_REMOVED lines=9> */
[----:B------:R-:W-:Y:S01]  /*39e0*/  FMNMX R19, R55, R4, !PT ;  /* 0x0000000437137209 */ /* 0x000fe20007800000 */
[--C-:B------:R-:W-:Y:S01]  /*39f0*/  FFMA R17, R41, UR24, -R120.reuse ;  /* 0x0000001829117c23 */ /* 0x100fe20008000878 */
[--C-:B------:R-:W-:Y:S01]  /*3a00*/  FFMA R36, R48, UR24, -R120.reuse ;  /* 0x0000001830247c23 */ /* 0x100fe20008000878 */
[----:B------:R-:W-:Y:S01]  /*3a10*/  @!P6 FMUL R24, R24, 0.5 ;  /* 0x3f0000001818e820 */ /* 0x000fe20000400000 */
[----:B------:R-:W-:Y:S01]  /*3a20*/  FMNMX R4, R58, R19, !PT ;  /* 0x000000133a047209 */ /* 0x000fe20007800000 */
[----:B------:R-:W-:Y:S01]  /*3a30*/  @!P3 FMUL R9, R9, 0.5 ;  /* 0x3f0000000909b820 */ /* 0x000fe20000400000 */
[--C-:B------:R-:W-:Y:S01]  /*3a40*/  FFMA R19, R45, UR24, -R120.reuse ;  /* 0x000000182d137c23 */ /* 0x100fe20008000878 */
[----:B------:R-:W-:Y:S01]  /*3a50*/  @!P4 FMUL R6, R6, 0.5 ;  /* 0x3f0000000606c820 */ /* 0x000fe20000400000 */
[----:B------:R-:W-:Y:S01]  /*3a60*/  FMNMX R21, R59, R4, !PT ;  /* 0x000000043b157209 */ /* 0x000fe20007800000 */
[----:B------:R-:W1:Y:S01]  /*3a70*/  MUFU.EX2 R24, R24 ;  /* 0x0000001800187308 */ /* 0x000e620000000800 */
[----:B------:R-:W-:Y:S01]  /*3a80*/  @!P5 FMUL R11, R11, 0.5 ;  /* 0x3f0000000b0bd820 */ /* 0x000fe20000400000 */
[----:B------:R-:W-:Y:S01]  /*3a90*/  @!P2 FMUL R28, R28, 0.5 ;  /* 0x3f0000001c1ca820 */ /* 0x000fe20000400000 */
[----:B------:R-:W-:Y:S01]  /*3aa0*/  FMNMX R4, R62, R21, !PT ;  /* 0x000000153e047209 */ /* 0x000fe20007800000 */
[--C-:B------:R-:W-:Y:S01]  /*3ab0*/  FFMA R18, R52, UR24, -R120.reuse ;  /* 0x0000001834127c23 */ /* 0x100fe20008000878 */
[--C-:B------:R-:W-:Y:S01]  /*3ac0*/  FFMA R41, R56, UR24, -R120.reuse ;  /* 0x0000001838297c23 */ /* 0x100fe20008000878 */
[--C-:B------:R-:W-:Y:S01]  /*3ad0*/  FFMA R40, R57, UR24, -R120.reuse ;  /* 0x0000001839287c23 */ /* 0x100fe20008000878 */
[----:B------:R-:W-:Y:S01]  /*3ae0*/  FMNMX R21, R63, R4, !PT ;  /* 0x000000043f157209 */ /* 0x000fe20007800000 */
[----:B------:R-:W2:Y:S01]  /*3af0*/  MUFU.EX2 R9, R9 ;  /* 0x0000000900097308 */ /* 0x000ea20000000800 */
[--C-:B------:R-:W-:Y:S01]  /*3b00*/  FFMA R45, R60, UR24, -R120.reuse ;  /* 0x000000183c2d7c23 */ /* 0x100fe20008000878 */
[--C-:B------:R-:W-:Y:S01]  /*3b10*/  FFMA R20, R61, UR24, -R120.reuse ;  /* 0x000000183d147c23 */ /* 0x100fe20008000878 */
[----:B------:R-:W-:Y:S01]  /*3b20*/  FMNMX R4, R66, R21, !PT ;  /* 0x0000001542047209 */ /* 0x000fe20007800000 */
[--C-:B------:R-:W-:Y:S01]  /*3b30*/  FFMA R21, R49, UR24, -R120.reuse ;  /* 0x0000001831157c23 */ /* 0x100fe20008000878 */
[--C-:B------:R-:W-:Y:S01]  /*3b40*/  FFMA R49, R64, UR24, -R120.reuse ;  /* 0x0000001840317c23 */ /* 0x100fe20008000878 */
[--C-:B------:R-:W-:Y:S01]  /*3b50*/  FFMA R44, R65, UR24, -R120.reuse ;  /* 0x00000018412c7c23 */ /* 0x100fe20008000878 */
[----:B------:R-:W-:Y:S01]  /*3b60*/  FMNMX R23, R67, R4, !PT ;  /* 0x0000000443177209 */ /* 0x000fe20007800000 */
[----:B------:R-:W3:Y:S01]  /*3b70*/  MUFU.EX2 R6, R6 ;  /* 0x0000000600067308 */ /* 0x000ee20000000800 */
[----:B-1----:R-:W-:Y:S01]  /*3b80*/  @!P6 FMUL R24, R24, R24 ;  /* 0x000000181818e220 */ /* 0x002fe20000400000 */
[----:B------:R-:W-:Y:S01]  /*3b90*/  FSETP.GEU.AND P6, PT, R13, -126, PT ;  /* 0xc2fc00000d00780b */ /* 0x000fe20003fce000 */
[--C-:B------:R-:W-:Y:S01]  /*3ba0*/  FFMA R22, R69, UR24, -R120.reuse ;  /* 0x0000001845167c23 */ /* 0x100fe20008000878 */
[----:B------:R-:W-:Y:S01]  /*3bb0*/  FMNMX R4, R70, R23, !PT ;  /* 0x0000001746047209 */ /* 0x000fe20007800000 */
[--C-:B------:R-:W-:Y:S01]  /*3bc0*/  FFMA R23, R53, UR24, -R120.reuse ;  /* 0x0000001835177c23 */ /* 0x100fe20008000878 */
[--C-:B------:R-:W-:Y:S01]  /*3bd0*/  FFMA R53, R68, UR24, -R120.reuse ;  /* 0x0000001844357c23 */ /* 0x100fe20008000878 */
[--C-:B------:R-:W-:Y:S01]  /*3be0*/  FFMA R48, R73, UR24, -R120.reuse ;  /* 0x0000001849307c23 */ /* 0x100fe20008000878 */
[----:B------:R-:W1:Y:S01]  /*3bf0*/  MUFU.EX2 R11, R11 ;  /* 0x0000000b000b7308 */ /* 0x000e620000000800 */
[----:B--2---:R-:W-:Y:S01]  /*3c00*/  @!P3 FMUL R9, R9, R9 ;  /* 0x000000090909b220 */ /* 0x004fe20000400000 */
[----:B------:R-:W-:Y:S01]  /*3c10*/  FSETP.GEU.AND P3, PT, R8, -126, PT ;  /* 0xc2fc00000800780b */ /* 0x000fe20003f6e000 */
[--C-:B------:R-:W-:Y:S01]  /*3c20*/  FFMA R57, R72, UR24, -R120.reuse ;  /* 0x0000001848397c23 */ /* 0x100fe20008000878 */
        /* <DEDUP_REMOVED lines=9> */
[--C-:B------:R-:W-:Y:S01]  /*3cc0*/  FFMA R56, R81, UR24, -R120.reuse ;  /* 0x0000001851387c23 */ /* 0x100fe20008000878 */
[--C-:B------:R-:W-:Y:S01]  /*3cd0*/  FFMA R60, R85, UR24, -R120.reuse ;  /* 0x00000018553c7c23 */ /* 0x100fe20008000878 */
[----:B------:R-:W-:Y:S01]  /*3ce0*/  @!P3 FMUL R8, R8, 0.5 ;  /* 0x3f0000000808b820 */ /* 0x000fe20000400000 */
[----:B------:R-:W3:Y:S01]  /*3cf0*/  MUFU.EX2 R13, R13 ;  /* 0x0000000d000d7308 */ /* 0x000ee20000000800 */
[----:B-1----:R-:W-:Y:S01]  /*3d00*/  @!P5 FMUL R11, R11, R11 ;  /* 0x0000000b0b0bd220 */ /* 0x002fe20000400000 */
[----:B------:R-:W-:Y:S01]  /*3d10*/  FSETP.GEU.AND P5, PT, R32, -126, PT ;  /* 0xc2fc00002000780b */ /* 0x000fe20003fae000 */
[----:B------:R-:W-:Y:S01]  /*3d20*/  FFMA R69, R84, UR24, -R120 ;  /* 0x0000001854457c23 */ /* 0x000fe20008000878 */
[----:B------:R-:W-:Y:S01]  /*3d30*/  FMNMX R25, R75, R4, !PT ;  /* 0x000000044b197209 */ /* 0x000fe20007800000 */
[----:B------:R-:W-:-:S02]  /*3d40*/  FMUL R10, R10, UR24 ;  /* 0x000000180a0a7c20 */ /* 0x000fc40008400000 */
[----:B------:R-:W-:Y:S01]  /*3d50*/  @!P4 FMUL R15, R15, 0.5 ;  /* 0x3f0000000f0fc820 */ /* 0x000fe20000400000 */
[----:B------:R-:W1:Y:S01]  /*3d60*/  MUFU.EX2 R8, R8 ;  /* 0x0000000800087308 */ /* 0x000e620000000800 */
[----:B--2---:R-:W-:Y:S01]  /*3d70*/  @!P2 FMUL R28, R28, R28 ;  /* 0x0000001c1c1ca220 */ /* 0x004fe20000400000 */
[----:B------:R-:W-:Y:S02]  /*3d80*/  FSETP.GEU.AND P2, PT, R17, -126, PT ;  /* 0xc2fc00001100780b */ /* 0x000fe40003f4e000 */
[----:B------:R-:W-:-:S03]  /*3d90*/  FMNMX R4, R78, R25, !PT ;  /* 0x000000194e047209 */ /* 0x000fc60007800000 */
[----:B------:R-:W-:Y:S01]  /*3da0*/  @!P5 FMUL R32, R32, 0.5 ;  /* 0x3f0000002020d820 */ /* 0x000fe20000400000 */
[----:B------:R-:W2:Y:S01]  /*3db0*/  MUFU.EX2 R15, R15 ;  /* 0x0000000f000f7308 */ /* 0x000ea20000000800 */
[----:B---3--:R-:W-:Y:S01]  /*3dc0*/  @!P6 FMUL R13, R13, R13 ;  /* 0x0000000d0d0de220 */ /* 0x008fe20000400000 */
[----:B------:R-:W-:Y:S02]  /*3dd0*/  FSETP.GEU.AND P6, PT, R16, -126, PT ;  /* 0xc2fc00001000780b */ /* 0x000fe40003fce000 */
[----:B------:R-:W-:-:S03]  /*3de0*/  FMNMX R25, R79, R4, !PT ;  /* 0x000000044f197209 */ /* 0x000fc60007800000 */
[----:B------:R-:W-:Y:S01]  /*3df0*/  @!P2 FMUL R17, R17, 0.5 ;  /* 0x3f0000001111a820 */ /* 0x000fe20000400000 */
[----:B------:R-:W3:Y:S01]  /*3e00*/  MUFU.EX2 R32, R32 ;  /* 0x0000002000207308 */ /* 0x000ee20000000800 */
[----:B-1----:R-:W-:Y:S01]  /*3e10*/  @!P3 FMUL R8, R8, R8 ;  /* 0x000000080808b220 */ /* 0x002fe20000400000 */
[----:B------:R-:W-:Y:S02]  /*3e20*/  FSETP.GEU.AND P3, PT, R19, -126, PT ;  /* 0xc2fc00001300780b */ /* 0x000fe40003f6e000 */
[----:B------:R-:W-:-:S03]  /*3e30*/  FMNMX R4, R82, R25, !PT ;  /* 0x0000001952047209 */ /* 0x000fc60007800000 */
        /* <DEDUP_REMOVED lines=18> */
[----:B------:R-:W-:Y:S01]  /*3f60*/  FSETP.GEU.AND P6, PT, R23, -126, PT ;  /* 0xc2fc00001700780b */ /* 0x000fe20003fce000 */
[----:B------:R-:W2:Y:S04]  /*3f70*/  SHFL.BFLY PT, R25, R4, 0x1, 0x1f ;  /* 0x0c201f0004197f89 */ /* 0x000ea800000e0000 */
[----:B------:R-:W-:Y:S01]  /*3f80*/  @!P2 FMUL R18, R18, 0.5 ;  /* 0x3f0000001212a820 */ /* 0x000fe20000400000 */
[----:B------:R-:W4:Y:S01]  /*3f90*/  MUFU.EX2 R21, R21 ;  /* 0x0000001500157308 */ /* 0x000f220000000800 */
[----:B---3--:R-:W-:Y:S01]  /*3fa0*/  @!P3 FMUL R19, R19, R19 ;  /* 0x000000131313b220 */ /* 0x008fe20000400000 */
[----:B------:R-:W-:-:S05]  /*3fb0*/  FSETP.GEU.AND P3, PT, R41, -126, PT ;  /* 0xc2fc00002900780b */ /* 0x000fca0003f6e000 */
[----:B------:R-:W-:Y:S01]  /*3fc0*/  @!P6 FMUL R23, R23, 0.5 ;  /* 0x3f0000001717e820 */ /* 0x000fe20000400000 */
[----:B------:R-:W3:Y:S01]  /*3fd0*/  MUFU.EX2 R18, R18 ;  /* 0x0000001200127308 */ /* 0x000ee20000000800 */
[----:B-1----:R-:W-:Y:S01]  /*3fe0*/  @!P4 FMUL R36, R36, R36 ;  /* 0x000000242424c220 */ /* 0x002fe20000400000 */
[----:B------:R-:W-:-:S05]  /*3ff0*/  FSETP.GEU.AND P4, PT, R40, -126, PT ;  /* 0xc2fc00002800780b */ /* 0x000fca0003f8e000 */
[----:B------:R-:W-:Y:S01]  /*4000*/  @!P3 FMUL R41, R41, 0.5 ;  /* 0x3f0000002929b820 */ /* 0x000fe20000400000 */
[----:B------:R-:W1:Y:S01]  /*4010*/  MUFU.EX2 R23, R23 ;  /* 0x0000001700177308 */ /* 0x000e620000000800 */
[----:B----4-:R-:W-:Y:S01]  /*4020*/  @!P5 FMUL R21, R21, R21 ;  /* 0x000000151515d220 */ /* 0x010fe20000400000 */
[----:B------:R-:W-:Y:S02]  /*4030*/  FSETP.GEU.AND P5, PT, R45, -126, PT ;  /* 0xc2fc00002d00780b */ /* 0x000fe40003fae000 */
[----:B--2---:R-:W-:-:S03]  /*4040*/  FMNMX R4, R4, R25, !PT ;  /* 0x0000001904047209 */ /* 0x004fc60007800000 */
[----:B------:R-:W-:Y:S01]  /*4050*/  @!P4 FMUL R40, R40, 0.5 ;  /* 0x3f0000002828c820 */ /* 0x000fe20000400000 */
[----:B------:R-:W2:Y:S01]  /*4060*/  MUFU.EX2 R41, R41 ;  /* 0x0000002900297308 */ /* 0x000ea20000000800 */
[----:B---3--:R-:W-:Y:S01]  /*4070*/  @!P2 FMUL R18, R18, R18 ;  /* 0x000000121212a220 */ /* 0x008fe20000400000 */
[----:B------:R-:W-:Y:S01]  /*4080*/  FSETP.GEU.AND P2, PT, R20, -126, PT ;  /* 0xc2fc00001400780b */ /* 0x000fe20003f4e000 */
[----:B------:R-:W3:Y:S04]  /*4090*/  SHFL.BFLY PT, R25, R4, 0x2, 0x1f ;  /* 0x0c401f0004197f89 */ /* 0x000ee800000e0000 */
[----:B------:R-:W-:Y:S01]  /*40a0*/  @!P5 FMUL R45, R45, 0.5 ;  /* 0x3f0000002d2dd820 */ /* 0x000fe20000400000 */
[----:B------:R-:W4:Y:S01]  /*40b0*/  MUFU.EX2 R40, R40 ;  /* 0x0000002800287308 */ /* 0x000f220000000800 */
        /* <DEDUP_REMOVED lines=8> */
[----:B----4-:R-:W-:Y:S01]  /*4140*/  @!P4 FMUL R40, R40, R40 ;  /* 0x000000282828c220 */ /* 0x010fe20000400000 */
[----:B------:R-:W-:Y:S02]  /*4150*/  FSETP.GEU.AND P4, PT, R53, -126, PT ;  /* 0xc2fc00003500780b */ /* 0x000fe40003f8e000 */
[----:B---3--:R-:W-:-:S03]  /*4160*/  FMNMX R4, R4, R25, !PT ;  /* 0x0000001904047209 */ /* 0x008fc60007800000 */
        /* <DEDUP_REMOVED lines=11> */
[----:B------:R-:W-:-:S03]  /*4220*/  FSETP.GEU.AND P6, PT, R48, -126, PT ;  /* 0xc2fc00003000780b */ /* 0x000fc60003fce000 */
[----:B------:R-:W-:Y:S01]  /*4230*/  FADD R7, R28, R49 ;  /* 0x000000311c077221 */ /* 0x000fe20000000000 */
[----:B------:R-:W-:Y:S01]  /*4240*/  F2FP.F16.F32.PACK_AB R28, R13, R28 ;  /* 0x0000001c0d1c723e */ /* 0x000fe200000000ff */
        /* <DEDUP_REMOVED lines=13> */
[----:B------:R-:W3:Y:S01]  /*4320*/  MUFU.EX2 R61, R61 ;  /* 0x0000003d003d7308 */ /* 0x000ee20000000800 */
[----:B-1----:R-:W-:Y:S01]  /*4330*/  @!P2 FMUL R57, R57, R57 ;  /* 0x000000393939a220 */ /* 0x002fe20000400000 */
[----:B------:R-:W-:-:S04]  /*4340*/  FSETP.NEU.AND P2, PT, R4, -INF , PT ;  /* 0xff8000000400780b */ /* 0x000fc80003f4d000 */
[----:B------:R-:W-:Y:S01]  /*4350*/  FSEL R64, R4, RZ, P2 ;  /* 0x000000ff04407208 */ /* 0x000fe20001000000 */
[----:B------:R-:W-:Y:S01]  /*4360*/  @!P5 FMUL R65, R65, 0.5 ;  /* 0x3f0000004141d820 */ /* 0x000fe20000400000 */
[----:B------:R-:W1:Y:S01]  /*4370*/  MUFU.EX2 R52, R52 ;  /* 0x0000003400347308 */ /* 0x000e620000000800 */
[----:B--2---:R-:W-:Y:S01]  /*4380*/  @!P6 FMUL R48, R48, R48 ;  /* 0x000000303030e220 */ /* 0x004fe20000400000 */
[----:B------:R-:W-:Y:S01]  /*4390*/  FSETP.GEU.AND P6, PT, R56, -126, PT ;  /* 0xc2fc00003800780b */ /* 0x000fe20003fce000 */
[C---:B------:R-:W-:Y:S01]  /*43a0*/  FMUL R29, R64.reuse, UR24 ;  /* 0x00000018401d7c20 */ /* 0x040fe20008400000 */
[----:B------:R-:W-:Y:S01]  /*43b0*/  FSETP.GEU.AND P2, PT, R69, -126, PT ;  /* 0xc2fc00004500780b */ /* 0x000fe20003f4e000 */
[----:B------:R-:W-:Y:S01]  /*43c0*/  FADD R73, -R64, R5 ;  /* 0x0000000540497221 */ /* 0x000fe20000000100 */
[----:B------:R-:W-:Y:S01]  /*43d0*/  FADD R5, R24, R41 ;  /* 0x0000002918057221 */ /* 0x000fe20000000000 */
[--C-:B------:R-:W-:Y:S01]  /*43e0*/  FFMA R25, R26, UR24, -R29.reuse ;  /* 0x000000181a197c23 */ /* 0x100fe2000800081d */
[----:B------:R-:W2:Y:S01]  /*43f0*/  MUFU.EX2 R65, R65 ;  /* 0x0000004100417308 */ /* 0x000ea20000000800 */
[----:B---3--:R-:W-:Y:S01]  /*4400*/  @!P3 FMUL R61, R61, R61 ;  /* 0x0000003d3d3db220 */ /* 0x008fe20000400000 */
[----:B------:R-:W-:Y:S01]  /*4410*/  FSETP.GEU.AND P3, PT, R60, -126, PT ;  /* 0xc2fc00003c00780b */ /* 0x000fe20003f6e000 */
[--C-:B------:R-:W-:Y:S01]  /*4420*/  FFMA R27, R27, UR24, -R29.reuse ;  /* 0x000000181b1b7c23 */ /* 0x100fe2000800081d */
[--C-:B------:R-:W-:Y:S01]  /*4430*/  FFMA R30, R30, UR24, -R29.reuse ;  /* 0x000000181e1e7c23 */ /* 0x100fe2000800081d */
[--C-:B------:R-:W-:Y:S01]  /*4440*/  FFMA R34, R34, UR24, -R29.reuse ;  /* 0x0000001822227c23 */ /* 0x100fe2000800081d */
[--C-:B------:R-:W-:Y:S01]  /*4450*/  FFMA R31, R31, UR24, -R29.reuse ;  /* 0x000000181f1f7c23 */ /* 0x100fe2000800081d */
[----:B------:R-:W-:Y:S01]  /*4460*/  @!P6 FMUL R56, R56, 0.5 ;  /* 0x3f0000003838e820 */ /* 0x000fe20000400000 */
[--C-:B------:R-:W-:Y:S01]  /*4470*/  FFMA R26, R35, UR24, -R29.reuse ;  /* 0x00000018231a7c23 */ /* 0x100fe2000800081d */
[----:B-1----:R-:W-:Y:S01]  /*4480*/  @!P4 FMUL R52, R52, R52 ;  /* 0x000000343434c220 */ /* 0x002fe20000400000 */
[----:B------:R-:W-:Y:S01]  /*4490*/  FSETP.GEU.AND P4, PT, R25, -126, PT ;  /* 0xc2fc00001900780b */ /* 0x000fe20003f8e000 */
[----:B------:R-:W-:Y:S01]  /*44a0*/  @!P2 FMUL R69, R69, 0.5 ;  /* 0x3f0000004545a820 */ /* 0x000fe20000400000 */
[--C-:B------:R-:W-:Y:S01]  /*44b0*/  FFMA R38, R38, UR24, -R29.reuse ;  /* 0x0000001826267c23 */ /* 0x100fe2000800081d */
[----:B------:R-:W1:Y:S01]  /*44c0*/  MUFU.EX2 R56, R56 ;  /* 0x0000003800387308 */ /* 0x000e620000000800 */
[--C-:B------:R-:W-:Y:S01]  /*44d0*/  FFMA R39, R39, UR24, -R29.reuse ;  /* 0x0000001827277c23 */ /* 0x100fe2000800081d */
[----:B------:R-:W-:Y:S01]  /*44e0*/  @!P3 FMUL R60, R60, 0.5 ;  /* 0x3f0000003c3cb820 */ /* 0x000fe20000400000 */
[--C-:B------:R-:W-:Y:S01]  /*44f0*/  FFMA R42, R42, UR24, -R29.reuse ;  /* 0x000000182a2a7c23 */ /* 0x100fe2000800081d */
[----:B--2---:R-:W-:Y:S01]  /*4500*/  @!P5 FMUL R65, R65, R65 ;  /* 0x000000414141d220 */ /* 0x004fe20000400000 */
[----:B------:R-:W-:Y:S01]  /*4510*/  FSETP.GEU.AND P5, PT, R27, -126, PT ;  /* 0xc2fc00001b00780b */ /* 0x000fe20003fae000 */
[--C-:B------:R-:W-:Y:S01]  /*4520*/  FFMA R47, R47, UR24, -R29.reuse ;  /* 0x000000182f2f7c23 */ /* 0x100fe2000800081d */
[--C-:B------:R-:W-:Y:S01]  /*4530*/  FFMA R55, R55, UR24, -R29.reuse ;  /* 0x0000001837377c23 */ /* 0x100fe2000800081d */
[----:B------:R-:W2:Y:S01]  /*4540*/  MUFU.EX2 R60, R60 ;  /* 0x0000003c003c7308 */ /* 0x000ea20000000800 */
[--C-:B------:R-:W-:Y:S01]  /*4550*/  FFMA R59, R59, UR24, -R29.reuse ;  /* 0x000000183b3b7c23 */ /* 0x100fe2000800081d */
[----:B------:R-:W-:Y:S01]  /*4560*/  @!P4 FMUL R25, R25, 0.5 ;  /* 0x3f0000001919c820 */ /* 0x000fe20000400000 */
[--C-:B------:R-:W-:Y:S01]  /*4570*/  FFMA R63, R63, UR24, -R29.reuse ;  /* 0x000000183f3f7c23 */ /* 0x100fe2000800081d */
[--C-:B------:R-:W-:Y:S01]  /*4580*/  FFMA R67, R67, UR24, -R29.reuse ;  /* 0x0000001843437c23 */ /* 0x100fe2000800081d */
[--C-:B------:R-:W-:Y:S01]  /*4590*/  FFMA R75, R75, UR24, -R29.reuse ;  /* 0x000000184b4b7c23 */ /* 0x100fe2000800081d */
[--C-:B------:R-:W-:Y:S01]  /*45a0*/  FFMA R82, R82, UR24, -R29.reuse ;  /* 0x0000001852527c23 */ /* 0x100fe2000800081d */
[--C-:B------:R-:W-:Y:S01]  /*45b0*/  FFMA R71, R71, UR24, -R29.reuse ;  /* 0x0000001847477c23 */ /* 0x100fe2000800081d */
[----:B------:R-:W3:Y:S01]  /*45c0*/  MUFU.EX2 R69, R69 ;  /* 0x0000004500457308 */ /* 0x000ee20000000800 */
[----:B-1----:R-:W-:Y:S01]  /*45d0*/  @!P6 FMUL R56, R56, R56 ;  /* 0x000000383838e220 */ /* 0x002fe20000400000 */
[----:B------:R-:W-:Y:S01]  /*45e0*/  FSETP.GEU.AND P6, PT, R30, -126, PT ;  /* 0xc2fc00001e00780b */ /* 0x000fe20003fce000 */
[----:B------:R-:W-:Y:S01]  /*45f0*/  @!P5 FMUL R27, R27, 0.5 ;  /* 0x3f0000001b1bd820 */ /* 0x000fe20000400000 */
[--C-:B------:R-:W-:Y:S01]  /*4600*/  FFMA R83, R83, UR24, -R29.reuse ;  /* 0x0000001853537c23 */ /* 0x100fe2000800081d */
[--C-:B------:R-:W-:Y:S01]  /*4610*/  FFMA R79, R79, UR24, -R29.reuse ;  /* 0x000000184f4f7c23 */ /* 0x100fe2000800081d */
[--C-:B------:R-:W-:Y:S01]  /*4620*/  FFMA R86, R86, UR24, -R29.reuse ;  /* 0x0000001856567c23 */ /* 0x100fe2000800081d */
[----:B------:R-:W-:Y:S01]  /*4630*/  FFMA R87, R87, UR24, -R29 ;  /* 0x0000001857577c23 */ /* 0x000fe2000800081d */
[----:B------:R-:W1:Y:S01]  /*4640*/  MUFU.EX2 R25, R25 ;  /* 0x0000001900197308 */ /* 0x000e620000000800 */
[----:B--2---:R-:W-:Y:S01]  /*4650*/  @!P3 FMUL R60, R60, R60 ;  /* 0x0000003c3c3cb220 */ /* 0x004fe20000400000 */
[----:B------:R-:W-:Y:S01]  /*4660*/  FSETP.GEU.AND P3, PT, R34, -126, PT ;  /* 0xc2fc00002200780b */ /* 0x000fe20003f6e000 */
[----:B------:R-:W-:Y:S01]  /*4670*/  FMUL R73, R73, UR24 ;  /* 0x0000001849497c20 */ /* 0x000fe20008400000 */
[----:B------:R-:W-:-:S03]  /*4680*/  F2FP.F16.F32.PACK_AB R24, R9, R24 ;  /* 0x000000180918723e */ /* 0x000fc600000000ff */
[----:B------:R-:W-:Y:S01]  /*4690*/  @!P6 FMUL R30, R30, 0.5 ;  /* 0x3f0000001e1ee820 */ /* 0x000fe20000400000 */
[----:B------:R2:W4:Y:S01]  /*46a0*/  MUFU.EX2 R68, R27 ;  /* 0x0000001b00447308 */ /* 0x0005220000000800 */
[----:B---3--:R-:W-:Y:S01]  /*46b0*/  @!P2 FMUL R69, R69, R69 ;  /* 0x000000454545a220 */ /* 0x008fe20000400000 */
[----:B------:R-:W-:-:S05]  /*46c0*/  FSETP.GEU.AND P2, PT, R31, -126, PT ;  /* 0xc2fc00001f00780b */ /* 0x000fca0003f4e000 */
[----:B------:R-:W-:Y:S01]  /*46d0*/  @!P3 FMUL R34, R34, 0.5 ;  /* 0x3f0000002222b820 */ /* 0x000fe20000400000 */
[----:B------:R3:W5:Y:S01]  /*46e0*/  MUFU.EX2 R33, R30 ;  /* 0x0000001e00217308 */ /* 0x0007620000000800 */
[----:B-1----:R-:W-:Y:S01]  /*46f0*/  @!P4 FMUL R25, R25, R25 ;  /* 0x000000191919c220 */ /* 0x002fe20000400000 */
[----:B------:R-:W-:Y:S01]  /*4700*/  FSETP.GEU.AND P4, PT, R26, -126, PT ;  /* 0xc2fc00001a00780b */ /* 0x000fe20003f8e000 */
[----:B--2---:R-:W-:-:S04]  /*4710*/  FFMA R27, R43, UR24, -R29 ;  /* 0x000000182b1b7c23 */ /* 0x004fc8000800081d */
[----:B------:R-:W-:Y:S01]  /*4720*/  @!P2 FMUL R31, R31, 0.5 ;  /* 0x3f0000001f1fa820 */ /* 0x000fe20000400000 */
[----:B------:R1:W2:Y:S01]  /*4730*/  MUFU.EX2 R35, R34 ;  /* 0x0000002200237308 */ /* 0x0002a20000000800 */
[----:B----4-:R-:W-:Y:S01]  /*4740*/  @!P5 FMUL R68, R68, R68 ;  /* 0x000000444444d220 */ /* 0x010fe20000400000 */
[----:B------:R-:W-:Y:S01]  /*4750*/  FSETP.GEU.AND P5, PT, R38, -126, PT ;  /* 0xc2fc00002600780b */ /* 0x000fe20003fae000 */
[----:B---3--:R-:W-:-:S04]  /*4760*/  FFMA R30, R50, UR24, -R29 ;  /* 0x00000018321e7c23 */ /* 0x008fc8000800081d */
[----:B------:R-:W-:Y:S01]  /*4770*/  @!P4 FMUL R26, R26, 0.5 ;  /* 0x3f0000001a1ac820 */ /* 0x000fe20000400000 */
[----:B------:R3:W4:Y:S01]  /*4780*/  MUFU.EX2 R72, R31 ;  /* 0x0000001f00487308 */ /* 0x0007220000000800 */
[----:B-----5:R-:W-:Y:S01]  /*4790*/  @!P6 FMUL R33, R33, R33 ;  /* 0x000000212121e220 */ /* 0x020fe20000400000 */
[----:B------:R-:W-:Y:S01]  /*47a0*/  FSETP.GEU.AND P6, PT, R39, -126, PT ;  /* 0xc2fc00002700780b */ /* 0x000fe20003fce000 */
[----:B-1----:R-:W-:Y:S01]  /*47b0*/  FADD R34, R36, R65 ;  /* 0x0000004124227221 */ /* 0x002fe20000000000 */
[----:B------:R-:W-:-:S03]  /*47c0*/  F2FP.F16.F32.PACK_AB R36, R21, R36 ;  /* 0x000000241524723e */ /* 0x000fc600000000ff */
[----:B------:R-:W-:Y:S01]  /*47d0*/  @!P5 FMUL R38, R38, 0.5 ;  /* 0x3f0000002626d820 */ /* 0x000fe20000400000 */
[----:B------:R1:W5:Y:S01]  /*47e0*/  MUFU.EX2 R76, R26 ;  /* 0x0000001a004c7308 */ /* 0x0003620000000800 */
[----:B--2---:R-:W-:Y:S01]  /*47f0*/  @!P3 FMUL R35, R35, R35 ;  /* 0x000000232323b220 */ /* 0x004fe20000400000 */
[----:B------:R-:W-:Y:S01]  /*4800*/  FSETP.GEU.AND P3, PT, R27, -126, PT ;  /* 0xc2fc00001b00780b */ /* 0x000fe20003f6e000 */
[----:B---3--:R-:W-:Y:S01]  /*4810*/  FFMA R31, R51, UR24, -R29 ;  /* 0x00000018331f7c23 */ /* 0x008fe2000800081d */
[----:B------:R-:W-:Y:S01]  /*4820*/  FADD R34, R7, R34 ;  /* 0x0000002207227221 */ /* 0x000fe20000000000 */
[----:B------:R-:W-:Y:S02]  /*4830*/  FADD R7, R8, R53 ;  /* 0x0000003508077221 */ /* 0x000fe40000000000 */
[----:B------:R-:W-:Y:S01]  /*4840*/  @!P6 FMUL R39, R39, 0.5 ;  /* 0x3f0000002727e820 */ /* 0x000fe20000400000 */
[----:B------:R-:W2:Y:S01]  /*4850*/  MUFU.EX2 R37, R38 ;  /* 0x0000002600257308 */ /* 0x000ea20000000800 */
[----:B-1----:R-:W-:Y:S01]  /*4860*/  FFMA R26, R46, UR24, -R29 ;  /* 0x000000182e1a7c23 */ /* 0x002fe2000800081d */
[----:B----4-:R-:W-:Y:S01]  /*4870*/  @!P2 FMUL R72, R72, R72 ;  /* 0x000000484848a220 */ /* 0x010fe20000400000 */
[----:B------:R-:W-:-:S04]  /*4880*/  FSETP.GEU.AND P2, PT, R42, -126, PT ;  /* 0xc2fc00002a00780b */ /* 0x000fc80003f4e000 */
[----:B------:R-:W-:Y:S01]  /*4890*/  @!P3 FMUL R27, R27, 0.5 ;  /* 0x3f0000001b1bb820 */ /* 0x000fe20000400000 */
[----:B------:R-:W1:Y:S01]  /*48a0*/  MUFU.EX2 R80, R39 ;  /* 0x0000002700507308 */ /* 0x000e620000000800 */
[----:B-----5:R-:W-:Y:S01]  /*48b0*/  @!P4 FMUL R76, R76, R76 ;  /* 0x0000004c4c4cc220 */ /* 0x020fe20000400000 */
[----:B------:R-:W-:-:S06]  /*48c0*/  FSETP.GEU.AND P4, PT, R26, -126, PT ;  /* 0xc2fc00001a00780b */ /* 0x000fcc0003f8e000 */
[----:B------:R3:W4:Y:S01]  /*48d0*/  MUFU.EX2 R46, R27 ;  /* 0x0000001b002e7308 */ /* 0x0007220000000800 */
[----:B--2---:R-:W-:Y:S01]  /*48e0*/  @!P5 FMUL R37, R37, R37 ;  /* 0x000000252525d220 */ /* 0x004fe20000400000 */
[----:B------:R-:W-:Y:S01]  /*48f0*/  FSETP.GEU.AND P5, PT, R47, -126, PT ;  /* 0xc2fc00002f00780b */ /* 0x000fe20003fae000 */
[----:B------:R-:W-:-:S04]  /*4900*/  @!P2 FMUL R42, R42, 0.5 ;  /* 0x3f0000002a2aa820 */ /* 0x000fc80000400000 */
[----:B------:R-:W-:Y:S01]  /*4910*/  @!P4 FMUL R26, R26, 0.5 ;  /* 0x3f0000001a1ac820 */ /* 0x000fe20000400000 */
[----:B------:R-:W2:Y:S01]  /*4920*/  MUFU.EX2 R43, R42 ;  /* 0x0000002a002b7308 */ /* 0x000ea20000000800 */
[----:B-1----:R-:W-:Y:S01]  /*4930*/  @!P6 FMUL R80, R80, R80 ;  /* 0x000000505050e220 */ /* 0x002fe20000400000 */
[----:B------:R-:W-:Y:S01]  /*4940*/  FSETP.GEU.AND P6, PT, R30, -126, PT ;  /* 0xc2fc00001e00780b */ /* 0x000fe20003fce000 */
[----:B---3--:R-:W-:-:S04]  /*4950*/  FFMA R27, R54, UR24, -R29 ;  /* 0x00000018361b7c23 */ /* 0x008fc8000800081d */
[----:B------:R-:W-:Y:S01]  /*4960*/  @!P5 FMUL R47, R47, 0.5 ;  /* 0x3f0000002f2fd820 */ /* 0x000fe20000400000 */
[----:B------:R1:W3:Y:S01]  /*4970*/  MUFU.EX2 R39, R26 ;  /* 0x0000001a00277308 */ /* 0x0002e20000000800 */
[----:B----4-:R-:W-:Y:S01]  /*4980*/  @!P3 FMUL R46, R46, R46 ;  /* 0x0000002e2e2eb220 */ /* 0x010fe20000400000 */
[----:B------:R-:W-:-:S05]  /*4990*/  FSETP.GEU.AND P3, PT, R27, -126, PT ;  /* 0xc2fc00001b00780b */ /* 0x000fca0003f6e000 */
[----:B------:R-:W-:Y:S01]  /*49a0*/  @!P6 FMUL R30, R30, 0.5 ;  /* 0x3f0000001e1ee820 */ /* 0x000fe20000400000 */
[----:B------:R-:W4:Y:S01]  /*49b0*/  MUFU.EX2 R50, R47 ;  /* 0x0000002f00327308 */ /* 0x000f220000000800 */
[----:B-1----:R-:W-:Y:S01]  /*49c0*/  FFMA R26, R58, UR24, -R29 ;  /* 0x000000183a1a7c23 */ /* 0x002fe2000800081d */
[----:B--2---:R-:W-:Y:S01]  /*49d0*/  @!P2 FMUL R43, R43, R43 ;  /* 0x0000002b2b2ba220 */ /* 0x004fe20000400000 */
[----:B------:R-:W-:-:S04]  /*49e0*/  FSETP.GEU.AND P2, PT, R31, -126, PT ;  /* 0xc2fc00001f00780b */ /* 0x000fc80003f4e000 */
[----:B------:R-:W-:Y:S01]  /*49f0*/  @!P3 FMUL R27, R27, 0.5 ;  /* 0x3f0000001b1bb820 */ /* 0x000fe20000400000 */
[----:B------:R1:W2:Y:S01]  /*4a00*/  MUFU.EX2 R51, R30 ;  /* 0x0000001e00337308 */ /* 0x0002a20000000800 */
[----:B---3--:R-:W-:Y:S01]  /*4a10*/  @!P4 FMUL R39, R39, R39 ;  /* 0x000000272727c220 */ /* 0x008fe20000400000 */
[----:B------:R-:W-:-:S06]  /*4a20*/  FSETP.GEU.AND P4, PT, R55, -126, PT ;  /* 0xc2fc00003700780b */ /* 0x000fcc0003f8e000 */
[----:B------:R3:W5:Y:S01]  /*4a30*/  MUFU.EX2 R47, R27 ;  /* 0x0000001b002f7308 */ /* 0x0007620000000800 */
[----:B----4-:R-:W-:Y:S01]  /*4a40*/  @!P5 FMUL R50, R50, R50 ;  /* 0x000000323232d220 */ /* 0x010fe20000400000 */
[----:B------:R-:W-:Y:S01]  /*4a50*/  FSETP.GEU.AND P5, PT, R26, -126, PT ;  /* 0xc2fc00001a00780b */ /* 0x000fe20003fae000 */
[----:B------:R-:W-:Y:S01]  /*4a60*/  @!P2 FMUL R31, R31, 0.5 ;  /* 0x3f0000001f1fa820 */ /* 0x000fe20000400000 */
[----:B-1----:R-:W-:-:S03]  /*4a70*/  FFMA R30, R62, UR24, -R29 ;  /* 0x000000183e1e7c23 */ /* 0x002fc6000800081d */
[----:B------:R-:W-:Y:S01]  /*4a80*/  @!P4 FMUL R55, R55, 0.5 ;  /* 0x3f0000003737c820 */ /* 0x000fe20000400000 */
[----:B------:R-:W1:Y:S01]  /*4a90*/  MUFU.EX2 R54, R31 ;  /* 0x0000001f00367308 */ /* 0x000e620000000800 */
[----:B--2---:R-:W-:Y:S01]  /*4aa0*/  @!P6 FMUL R51, R51, R51 ;  /* 0x000000333333e220 */ /* 0x004fe20000400000 */
[----:B------:R-:W-:Y:S01]  /*4ab0*/  FSETP.GEU.AND P6, PT, R59, -126, PT ;  /* 0xc2fc00003b00780b */ /* 0x000fe20003fce000 */
[----:B---3--:R-:W-:-:S04]  /*4ac0*/  FFMA R27, R66, UR24, -R29 ;  /* 0x00000018421b7c23 */ /* 0x008fc8000800081d */
[----:B------:R-:W-:Y:S01]  /*4ad0*/  @!P5 FMUL R26, R26, 0.5 ;  /* 0x3f0000001a1ad820 */ /* 0x000fe20000400000 */
[----:B------:R-:W2:Y:S01]  /*4ae0*/  MUFU.EX2 R58, R55 ;  /* 0x00000037003a7308 */ /* 0x000ea20000000800 */
[----:B-----5:R-:W-:Y:S01]  /*4af0*/  @!P3 FMUL R47, R47, R47 ;  /* 0x0000002f2f2fb220 */ /* 0x020fe20000400000 */
[----:B------:R-:W-:-:S05]  /*4b00*/  FSETP.GEU.AND P3, PT, R63, -126, PT ;  /* 0xc2fc00003f00780b */ /* 0x000fca0003f6e000 */
[----:B------:R-:W-:Y:S01]  /*4b10*/  @!P6 FMUL R59, R59, 0.5 ;  /* 0x3f0000003b3be820 */ /* 0x000fe20000400000 */
[----:B------:R3:W4:Y:S01]  /*4b20*/  MUFU.EX2 R62, R26 ;  /* 0x0000001a003e7308 */ /* 0x0007220000000800 */
[----:B-1----:R-:W-:Y:S01]  /*4b30*/  @!P2 FMUL R54, R54, R54 ;  /* 0x000000363636a220 */ /* 0x002fe20000400000 */
[----:B------:R-:W-:-:S05]  /*4b40*/  FSETP.GEU.AND P2, PT, R30, -126, PT ;  /* 0xc2fc00001e00780b */ /* 0x000fca0003f4e000 */
[----:B------:R-:W-:Y:S01]  /*4b50*/  @!P3 FMUL R63, R63, 0.5 ;  /* 0x3f0000003f3fb820 */ /* 0x000fe20000400000 */
[----:B------:R-:W1:Y:S01]  /*4b60*/  MUFU.EX2 R59, R59 ;  /* 0x0000003b003b7308 */ /* 0x000e620000000800 */
[----:B---3--:R-:W-:Y:S01]  /*4b70*/  FFMA R26, R70, UR24, -R29 ;  /* 0x00000018461a7c23 */ /* 0x008fe2000800081d */
[----:B--2---:R-:W-:Y:S01]  /*4b80*/  @!P4 FMUL R58, R58, R58 ;  /* 0x0000003a3a3ac220 */ /* 0x004fe20000400000 */
[----:B------:R-:W-:-:S04]  /*4b90*/  FSETP.GEU.AND P4, PT, R27, -126, PT ;  /* 0xc2fc00001b00780b */ /* 0x000fc80003f8e000 */
[----:B------:R-:W-:Y:S01]  /*4ba0*/  @!P2 FMUL R30, R30, 0.5 ;  /* 0x3f0000001e1ea820 */ /* 0x000fe20000400000 */
[----:B------:R-:W2:Y:S01]  /*4bb0*/  MUFU.EX2 R63, R63 ;  /* 0x0000003f003f7308 */ /* 0x000ea20000000800 */
[----:B----4-:R-:W-:Y:S01]  /*4bc0*/  @!P5 FMUL R62, R62, R62 ;  /* 0x0000003e3e3ed220 */ /* 0x010fe20000400000 */
[----:B------:R-:W-:-:S06]  /*4bd0*/  FSETP.GEU.AND P5, PT, R67, -126, PT ;  /* 0xc2fc00004300780b */ /* 0x000fcc0003fae000 */
[----:B------:R-:W-:Y:S01]  /*4be0*/  @!P4 FMUL R27, R27, 0.5 ;  /* 0x3f0000001b1bc820 */ /* 0x000fe20000400000 */
[----:B-1----:R-:W-:Y:S01]  /*4bf0*/  @!P6 FMUL R59, R59, R59 ;  /* 0x0000003b3b3be220 */ /* 0x002fe20000400000 */
[----:B------:R-:W-:Y:S01]  /*4c00*/  FSETP.GEU.AND P6, PT, R26, -126, PT ;  /* 0xc2fc00001a00780b */ /* 0x000fe20003fce000 */
[----:B------:R1:W3:Y:S04]  /*4c10*/  MUFU.EX2 R66, R30 ;  /* 0x0000001e00427308 */ /* 0x0002e80000000800 */
[----:B------:R-:W-:Y:S01]  /*4c20*/  @!P5 FMUL R67, R67, 0.5 ;  /* 0x3f0000004343d820 */ /* 0x000fe20000400000 */
[----:B--2---:R-:W-:-:S03]  /*4c30*/  @!P3 FMUL R63, R63, R63 ;  /* 0x0000003f3f3fb220 */ /* 0x004fc60000400000 */
[----:B------:R2:W4:Y:S01]  /*4c40*/  MUFU.EX2 R70, R27 ;  /* 0x0000001b00467308 */ /* 0x0005220000000800 */
[----:B-1----:R-:W-:-:S03]  /*4c50*/  FFMA R30, R74, UR24, -R29 ;  /* 0x000000184a1e7c23 */ /* 0x002fc6000800081d */
[----:B------:R-:W-:Y:S02]  /*4c60*/  @!P6 FMUL R26, R26, 0.5 ;  /* 0x3f0000001a1ae820 */ /* 0x000fe40000400000 */
[----:B------:R-:W-:Y:S02]  /*4c70*/  FSETP.GEU.AND P3, PT, R30, -126, PT ;  /* 0xc2fc00001e00780b */ /* 0x000fe40003f6e000 */
[----:B------:R-:W1:Y:S01]  /*4c80*/  MUFU.EX2 R67, R67 ;  /* 0x0000004300437308 */ /* 0x000e620000000800 */
[----:B--2---:R-:W-:Y:S01]  /*4c90*/  FFMA R27, R78, UR24, -R29 ;  /* 0x000000184e1b7c23 */ /* 0x004fe2000800081d */
[----:B---3--:R-:W-:Y:S01]  /*4ca0*/  @!P2 FMUL R66, R66, R66 ;  /* 0x000000424242a220 */ /* 0x008fe20000400000 */
[----:B------:R-:W-:-:S05]  /*4cb0*/  FSETP.GEU.AND P2, PT, R71, -126, PT ;  /* 0xc2fc00004700780b */ /* 0x000fca0003f4e000 */
[----:B------:R2:W3:Y:S01]  /*4cc0*/  MUFU.EX2 R74, R26 ;  /* 0x0000001a004a7308 */ /* 0x0004e20000000800 */
[----:B----4-:R-:W-:Y:S01]  /*4cd0*/  @!P4 FMUL R70, R70, R70 ;  /* 0x000000464646c220 */ /* 0x010fe20000400000 */
[----:B------:R-:W-:Y:S01]  /*4ce0*/  FSETP.GEU.AND P4, PT, R75, -126, PT ;  /* 0xc2fc00004b00780b */ /* 0x000fe20003f8e000 */
[----:B------:R-:W-:Y:S02]  /*4cf0*/  @!P3 FMUL R30, R30, 0.5 ;  /* 0x3f0000001e1eb820 */ /* 0x000fe40000400000 */
[----:B------:R-:W-:-:S03]  /*4d00*/  FADD R77, R35, R70 ;  /* 0x00000046234d7221 */ /* 0x000fc60000000000 */
[----:B------:R4:W5:Y:S01]  /*4d10*/  MUFU.EX2 R78, R30 ;  /* 0x0000001e004e7308 */ /* 0x0009620000000800 */
[----:B-1----:R-:W-:Y:S01]  /*4d20*/  @!P5 FMUL R67, R67, R67 ;  /* 0x000000434343d220 */ /* 0x002fe20000400000 */
[----:B------:R-:W-:Y:S01]  /*4d30*/  FSETP.GEU.AND P5, PT, R27, -126, PT ;  /* 0xc2fc00001b00780b */ /* 0x000fe20003fae000 */
[----:B------:R-:W-:Y:S01]  /*4d40*/  @!P2 FMUL R71, R71, 0.5 ;  /* 0x3f0000004747a820 */ /* 0x000fe20000400000 */
[----:B--2---:R-:W-:Y:S01]  /*4d50*/  FADD R26, R32, R57 ;  /* 0x00000039201a7221 */ /* 0x004fe20000000000 */
[----:B------:R-:W-:Y:S02]  /*4d60*/  F2FP.F16.F32.PACK_AB R32, R17, R32 ;  /* 0x000000201120723e */ /* 0x000fe400000000ff */
[----:B------:R-:W-:Y:S01]  /*4d70*/  @!P4 FMUL R75, R75, 0.5 ;  /* 0x3f0000004b4bc820 */ /* 0x000fe20000400000 */
[----:B------:R-:W-:Y:S01]  /*4d80*/  FADD R29, R5, R26 ;  /* 0x0000001a051d7221 */ /* 0x000fe20000000000 */
[----:B---3--:R-:W-:Y:S01]  /*4d90*/  @!P6 FMUL R74, R74, R74 ;  /* 0x0000004a4a4ae220 */ /* 0x008fe20000400000 */
[----:B------:R-:W-:Y:S01]  /*4da0*/  FSETP.GEU.AND P6, PT, R82, -126, PT ;  /* 0xc2fc00005200780b */ /* 0x000fe20003fce000 */
[----:B------:R-:W1:Y:S01]  /*4db0*/  MUFU.EX2 R71, R71 ;  /* 0x0000004700477308 */ /* 0x000e620000000800 */
[----:B------:R-:W-:Y:S01]  /*4dc0*/  FADD R5, R9, R40 ;  /* 0x0000002809057221 */ /* 0x000fe20000000000 */
[----:B----4-:R-:W-:Y:S01]  /*4dd0*/  FADD R30, R17, R48 ;  /* 0x00000030111e7221 */ /* 0x010fe20000000000 */
[----:B------:R-:W-:Y:S01]  /*4de0*/  FADD R26, R13, R44 ;  /* 0x0000002c0d1a7221 */ /* 0x000fe20000000000 */
[----:B------:R-:W-:Y:S01]  /*4df0*/  @!P5 FMUL R27, R27, 0.5 ;  /* 0x3f0000001b1bd820 */ /* 0x000fe20000400000 */
[----:B------:R-:W-:Y:S01]  /*4e00*/  FADD R29, R29, R34 ;  /* 0x000000221d1d7221 */ /* 0x000fe20000000000 */
[----:B-----5:R-:W-:Y:S01]  /*4e10*/  @!P3 FMUL R78, R78, R78 ;  /* 0x0000004e4e4eb220 */ /* 0x020fe20000400000 */
[----:B------:R-:W-:Y:S01]  /*4e20*/  FSETP.GEU.AND P3, PT, R83, -126, PT ;  /* 0xc2fc00005300780b */ /* 0x000fe20003f6e000 */
[----:B------:R-:W2:Y:S01]  /*4e30*/  MUFU.EX2 R75, R75 ;  /* 0x0000004b004b7308 */ /* 0x000ea20000000800 */
[----:B------:R-:W-:Y:S01]  /*4e40*/  FADD R31, R5, R30 ;  /* 0x0000001e051f7221 */ /* 0x000fe20000000000 */
[----:B------:R-:W-:Y:S01]  /*4e50*/  FADD R5, R6, R45 ;  /* 0x0000002d06057221 */ /* 0x000fe20000000000 */
[----:B------:R-:W-:Y:S01]  /*4e60*/  FADD R30, R18, R69 ;  /* 0x00000045121e7221 */ /* 0x000fe20000000000 */
[----:B------:R-:W-:Y:S01]  /*4e70*/  @!P6 FMUL R82, R82, 0.5 ;  /* 0x3f0000005252e820 */ /* 0x000fe20000400000 */
[----:B------:R-:W-:Y:S01]  /*4e80*/  FADD R84, R43, R78 ;  /* 0x0000004e2b547221 */ /* 0x000fe20000000000 */
[----:B------:R-:W-:Y:S01]  /*4e90*/  F2FP.F16.F32.PACK_AB R40, R40, R41 ;  /* 0x000000292828723e */ /* 0x000fe200000000ff */
[----:B------:R-:W-:Y:S01]  /*4ea0*/  FADD R42, R7, R30 ;  /* 0x0000001e072a7221 */ /* 0x000fe20000000000 */
[----:B------:R3:W4:Y:S01]  /*4eb0*/  MUFU.EX2 R64, R27 ;  /* 0x0000001b00407308 */ /* 0x0007220000000800 */
[----:B-1----:R-:W-:Y:S01]  /*4ec0*/  @!P2 FMUL R71, R71, R71 ;  /* 0x000000474747a220 */ /* 0x002fe20000400000 */
[----:B------:R-:W-:Y:S01]  /*4ed0*/  FSETP.GEU.AND P2, PT, R73, -126, PT ;  /* 0xc2fc00004900780b */ /* 0x000fe20003f4e000 */
[----:B------:R-:W-:Y:S01]  /*4ee0*/  FADD R7, R15, R22 ;  /* 0x000000160f077221 */ /* 0x000fe20000000000 */
[----:B------:R-:W-:Y:S01]  /*4ef0*/  @!P3 FMUL R83, R83, 0.5 ;  /* 0x3f0000005353b820 */ /* 0x000fe20000400000 */
[----:B------:R-:W-:Y:S01]  /*4f00*/  FADD R30, R23, R60 ;  /* 0x0000003c171e7221 */ /* 0x000fe20000000000 */
[----:B------:R-:W-:-:S02]  /*4f10*/  F2FP.F16.F32.PACK_AB R44, R44, R49 ;  /* 0x000000312c2c723e */ /* 0x000fc400000000ff */
[----:B------:R-:W1:Y:S01]  /*4f20*/  MUFU.EX2 R82, R82 ;  /* 0x0000005200527308 */ /* 0x000e620000000800 */
[----:B--2---:R-:W-:Y:S01]  /*4f30*/  @!P4 FMUL R75, R75, R75 ;  /* 0x0000004b4b4bc220 */ /* 0x004fe20000400000 */
[----:B------:R-:W-:Y:S01]  /*4f40*/  FSETP.GEU.AND P4, PT, R79, -126, PT ;  /* 0xc2fc00004f00780b */ /* 0x000fe20003f8e000 */
[----:B---3--:R-:W-:Y:S01]  /*4f50*/  FADD R27, R21, R56 ;  /* 0x00000038151b7221 */ /* 0x008fe20000000000 */
[----:B------:R-:W-:Y:S01]  /*4f60*/  FADD R7, R7, R30 ;  /* 0x0000001e07077221 */ /* 0x000fe20000000000 */
[----:B------:R-:W-:Y:S01]  /*4f70*/  FADD R30, R68, R59 ;  /* 0x0000003b441e7221 */ /* 0x000fe20000000000 */
[----:B------:R-:W-:Y:S01]  /*4f80*/  FADD R81, R46, R75 ;  /* 0x0000004b2e517221 */ /* 0x000fe20000000000 */
[----:B------:R-:W-:Y:S01]  /*4f90*/  FADD R38, R26, R27 ;  /* 0x0000001b1a267221 */ /* 0x000fe20000000000 */
[----:B------:R-:W2:Y:S01]  /*4fa0*/  MUFU.EX2 R83, R83 ;  /* 0x0000005300537308 */ /* 0x000ea20000000800 */
[----:B----4-:R-:W-:Y:S01]  /*4fb0*/  @!P5 FMUL R64, R64, R64 ;  /* 0x000000404040d220 */ /* 0x010fe20000400000 */
[----:B------:R-:W-:Y:S01]  /*4fc0*/  FSETP.GEU.AND P5, PT, R86, -126, PT ;  /* 0xc2fc00005600780b */ /* 0x000fe20003fae000 */
[----:B------:R-:W-:Y:S01]  /*4fd0*/  FADD R26, R16, R61 ;  /* 0x0000003d101a7221 */ /* 0x000fe20000000000 */
[----:B------:R-:W-:Y:S01]  /*4fe0*/  @!P2 FMUL R73, R73, 0.5 ;  /* 0x3f0000004949a820 */ /* 0x000fe20000400000 */
[----:B------:R-:W-:Y:S01]  /*4ff0*/  FADD R122, R30, R81 ;  /* 0x000000511e7a7221 */ /* 0x000fe20000000000 */
[----:B------:R-:W-:Y:S01]  /*5000*/  FADD R30, R76, R67 ;  /* 0x000000434c1e7221 */ /* 0x000fe20000000000 */
[----:B------:R-:W-:Y:S01]  /*5010*/  @!P4 FMUL R79, R79, 0.5 ;  /* 0x3f0000004f4fc820 */ /* 0x000fe20000400000 */
[----:B------:R-:W-:Y:S01]  /*5020*/  FADD R27, R5, R26 ;  /* 0x0000001a051b7221 */ /* 0x000fe20000000000 */
[----:B-1----:R-:W-:Y:S01]  /*5030*/  @!P6 FMUL R82, R82, R82 ;  /* 0x000000525252e220 */ /* 0x002fe20000400000 */
[----:B------:R-:W-:Y:S01]  /*5040*/  FSETP.GEU.AND P6, PT, R87, -126, PT ;  /* 0xc2fc00005700780b */ /* 0x000fe20003fce000 */
[----:B------:R-:W-:Y:S01]  /*5050*/  FADD R5, R11, R20 ;  /* 0x000000140b057221 */ /* 0x000fe20000000000 */
[----:B------:R-:W-:Y:S01]  /*5060*/  FADD R26, R19, R52 ;  /* 0x00000034131a7221 */ /* 0x000fe20000000000 */
[----:B------:R-:W1:Y:S01]  /*5070*/  MUFU.EX2 R79, R79 ;  /* 0x0000004f004f7308 */ /* 0x000e620000000800 */
[----:B------:R-:W-:Y:S01]  /*5080*/  FADD R120, R51, R82 ;  /* 0x0000005233787221 */ /* 0x000fe20000000000 */
[----:B------:R-:W-:Y:S01]  /*5090*/  @!P5 FMUL R86, R86, 0.5 ;  /* 0x3f0000005656d820 */ /* 0x000fe20000400000 */
[----:B------:R-:W-:Y:S01]  /*50a0*/  FADD R26, R5, R26 ;  /* 0x0000001a051a7221 */ /* 0x000fe20000000000 */
[----:B--2---:R-:W-:Y:S01]  /*50b0*/  @!P3 FMUL R83, R83, R83 ;  /* 0x000000535353b220 */ /* 0x004fe20000400000 */
[----:B------:R-:W-:Y:S01]  /*50c0*/  FSETP.GEU.AND P3, PT, R10, -126, PT ;  /* 0xc2fc00000a00780b */ /* 0x000fe20003f6e000 */
[----:B------:R-:W-:Y:S01]  /*50d0*/  FADD R5, R25, R62 ;  /* 0x0000003e19057221 */ /* 0x000fe20000000000 */
[----:B------:R-:W-:Y:S01]  /*50e0*/  FADD R124, R77, R120 ;  /* 0x000000784d7c7221 */ /* 0x000fe20000000000 */
[----:B------:R-:W2:Y:S01]  /*50f0*/  MUFU.EX2 R86, R86 ;  /* 0x0000005600567308 */ /* 0x000ea20000000800 */
[----:B------:R-:W-:Y:S01]  /*5100*/  FADD R77, R54, R83 ;  /* 0x00000053364d7221 */ /* 0x000fe20000000000 */
[----:B------:R-:W-:Y:S01]  /*5110*/  @!P6 FMUL R87, R87, 0.5 ;  /* 0x3f0000005757e820 */ /* 0x000fe20000400000 */
[----:B------:R-:W-:Y:S01]  /*5120*/  FADD R121, R5, R84 ;  /* 0x0000005405797221 */ /* 0x000fe20000000000 */
[----:B------:R-:W-:Y:S01]  /*5130*/  FADD R5, R33, R66 ;  /* 0x0000004221057221 */ /* 0x000fe20000000000 */
[----:B------:R-:W-:Y:S01]  /*5140*/  FADD R84, R39, R64 ;  /* 0x0000004027547221 */ /* 0x000fe20000000000 */
[----:B------:R-:W-:Y:S01]  /*5150*/  FADD R123, R30, R77 ;  /* 0x0000004d1e7b7221 */ /* 0x000fe20000000000 */
[----:B------:R-:W-:Y:S01]  /*5160*/  FADD R77, R37, R74 ;  /* 0x0000004a254d7221 */ /* 0x000fe20000000000 */
[----:B------:R3:W4:Y:S01]  /*5170*/  MUFU.EX2 R55, R87 ;  /* 0x0000005700377308 */ /* 0x0007220000000800 */
[----:B-1----:R-:W-:Y:S01]  /*5180*/  @!P4 FMUL R79, R79, R79 ;  /* 0x0000004f4f4fc220 */ /* 0x002fe20000400000 */
[----:B------:R-:W-:Y:S01]  /*5190*/  @!P3 FMUL R10, R10, 0.5 ;  /* 0x3f0000000a0ab820 */ /* 0x000fe20000400000 */
[----:B------:R-:W-:Y:S01]  /*51a0*/  FADD R30, R72, R63 ;  /* 0x0000003f481e7221 */ /* 0x000fe20000000000 */
[----:B------:R-:W-:Y:S01]  /*51b0*/  FADD R81, R80, R71 ;  /* 0x0000004750517221 */ /* 0x000fe20000000000 */
[----:B------:R-:W-:Y:S01]  /*51c0*/  FADD R85, R50, R79 ;  /* 0x0000004f32557221 */ /* 0x000fe20000000000 */
[----:B------:R-:W-:Y:S01]  /*51d0*/  FADD R31, R31, R38 ;  /* 0x000000261f1f7221 */ /* 0x000fe20000000000 */
[----:B------:R-:W-:Y:S01]  /*51e0*/  FADD R42, R27, R42 ;  /* 0x0000002a1b2a7221 */ /* 0x000fe20000000000 */
[----:B------:R-:W1:Y:S01]  /*51f0*/  MUFU.EX2 R73, R73 ;  /* 0x0000004900497308 */ /* 0x000e620000000800 */
[----:B--2---:R-:W-:Y:S01]  /*5200*/  @!P5 FMUL R86, R86, R86 ;  /* 0x000000565656d220 */ /* 0x004fe20000400000 */
[----:B---3--:R-:W-:Y:S01]  /*5210*/  FADD R87, R5, R84 ;  /* 0x0000005405577221 */ /* 0x008fe20000000000 */
[----:B------:R-:W-:Y:S01]  /*5220*/  FADD R30, R30, R85 ;  /* 0x000000551e1e7221 */ /* 0x000fe20000000000 */
[----:B------:R-:W-:Y:S01]  /*5230*/  FADD R26, R26, R7 ;  /* 0x000000071a1a7221 */ /* 0x000fe20000000000 */
[----:B------:R-:W-:Y:S01]  /*5240*/  FADD R84, R47, R86 ;  /* 0x000000562f547221 */ /* 0x000fe20000000000 */
[----:B------:R-:W-:Y:S01]  /*5250*/  FADD R121, R121, R124 ;  /* 0x0000007c79797221 */ /* 0x000fe20000000000 */
[----:B------:R-:W-:Y:S01]  /*5260*/  FADD R122, R122, R123 ;  /* 0x0000007b7a7a7221 */ /* 0x000fe20000000000 */
[----:B------:R-:W2:Y:S01]  /*5270*/  MUFU.EX2 R5, R10 ;  /* 0x0000000a00057308 */ /* 0x000ea20000000800 */
[----:B----4-:R-:W-:Y:S01]  /*5280*/  @!P6 FMUL R55, R55, R55 ;  /* 0x000000373737e220 */ /* 0x010fe20000400000 */
[----:B------:R-:W-:Y:S01]  /*5290*/  FADD R84, R77, R84 ;  /* 0x000000544d547221 */ /* 0x000fe20000000000 */
[----:B------:R-:W-:Y:S01]  /*52a0*/  FADD R26, R31, R26 ;  /* 0x0000001a1f1a7221 */ /* 0x000fe20000000000 */
[----:B------:R-:W-:Y:S01]  /*52b0*/  FADD R29, R29, R42 ;  /* 0x0000002a1d1d7221 */ /* 0x000fe20000000000 */
[----:B------:R-:W-:Y:S01]  /*52c0*/  FADD R120, R58, R55 ;  /* 0x000000373a787221 */ /* 0x000fe20000000000 */
[----:B------:R-:W-:Y:S01]  /*52d0*/  FADD R84, R87, R84 ;  /* 0x0000005457547221 */ /* 0x000fe20000000000 */
[----:B------:R-:W-:Y:S01]  /*52e0*/  SHF.L.U32 R7, R2, 0x1f, RZ ;  /* 0x0000001f02077819 */ /* 0x000fe200000006ff */
[----:B------:R-:W-:Y:S01]  /*52f0*/  FADD R26, R29, R26 ;  /* 0x0000001a1d1a7221 */ /* 0x000fe20000000000 */
[----:B------:R-:W-:Y:S01]  /*5300*/  FADD R81, R81, R120 ;  /* 0x0000007851517221 */ /* 0x000fe20000000000 */
[----:B------:R-:W-:Y:S01]  /*5310*/  FADD R84, R121, R84 ;  /* 0x0000005479547221 */ /* 0x000fe20000000000 */
[----:B-1----:R-:W-:Y:S01]  /*5320*/  @!P2 FMUL R73, R73, R73 ;  /* 0x000000494949a220 */ /* 0x002fe20000400000 */
[----:B------:R1:W3:Y:S01]  /*5330*/  SYNCS.PHASECHK.TRANS64.TRYWAIT P2, [UR6+0x18000], R7 ;  /* 0x01800007ff0075a7 */ /* 0x0002e20008040146 */
[----:B------:R-:W-:Y:S01]  /*5340*/  FADD R81, R30, R81 ;  /* 0x000000511e517221 */ /* 0x000fe20000000000 */
[----:B------:R-:W-:Y:S01]  /*5350*/  F2FP.F16.F32.PACK_AB R27, R72, R33 ;  /* 0x00000021481b723e */ /* 0x000fe200000000ff */
[----:B------:R-:W-:Y:S01]  /*5360*/  FMUL R90, R90, R73 ;  /* 0x000000495a5a7220 */ /* 0x000fe20000400000 */
[----:B------:R-:W-:Y:S01]  /*5370*/  F2FP.F16.F32.PACK_AB R29, R76, R35 ;  /* 0x000000234c1d723e */ /* 0x000fe200000000ff */
[----:B------:R-:W-:Y:S01]  /*5380*/  FADD R81, R122, R81 ;  /* 0x000000517a517221 */ /* 0x000fe20000000000 */
[----:B--2---:R-:W-:Y:S01]  /*5390*/  @!P3 FMUL R5, R5, R5 ;  /* 0x000000050505b220 */ /* 0x004fe20000400000 */
[----:B------:R-:W-:Y:S01]  /*53a0*/  F2FP.F16.F32.PACK_AB R31, R80, R37 ;  /* 0x00000025501f723e */ /* 0x000fe200000000ff */
[----:B------:R-:W-:Y:S01]  /*53b0*/  FMUL R91, R91, R73 ;  /* 0x000000495b5b7220 */ /* 0x000fe20000400000 */
[----:B------:R-:W-:Y:S01]  /*53c0*/  FADD R84, R84, R81 ;  /* 0x0000005154547221 */ /* 0x000fe20000000000 */
[----:B------:R-:W-:Y:S01]  /*53d0*/  F2FP.F16.F32.PACK_AB R33, R46, R43 ;  /* 0x0000002b2e21723e */ /* 0x000fe200000000ff */
[----:B------:R-:W-:Y:S01]  /*53e0*/  FFMA R12, R5, R12, R26 ;  /* 0x0000000c050c7223 */ /* 0x000fe2000000001a */
[----:B------:R-:W-:Y:S01]  /*53f0*/  F2FP.F16.F32.PACK_AB R35, R50, R39 ;  /* 0x000000273223723e */ /* 0x000fe200000000ff */
[----:B------:R-:W-:Y:S01]  /*5400*/  FFMA R14, R73, R14, R84 ;  /* 0x0000000e490e7223 */ /* 0x000fe20000000054 */
[----:B------:R-:W-:Y:S01]  /*5410*/  F2FP.F16.F32.PACK_AB R37, R54, R51 ;  /* 0x000000333625723e */ /* 0x000fe200000000ff */
[----:B------:R-:W-:Y:S01]  /*5420*/  FMUL R88, R88, R5 ;  /* 0x0000000558587220 */ /* 0x000fe20000400000 */
[----:B------:R-:W-:Y:S01]  /*5430*/  F2FP.F16.F32.PACK_AB R39, R58, R47 ;  /* 0x0000002f3a27723e */ /* 0x000fe200000000ff */
[----:B------:R-:W-:Y:S01]  /*5440*/  FMUL R89, R89, R5 ;  /* 0x0000000559597220 */ /* 0x000fe20000400000 */
[----:B------:R-:W-:Y:S01]  /*5450*/  F2FP.F16.F32.PACK_AB R42, R20, R45 ;  /* 0x0000002d142a723e */ /* 0x000fe200000000ff */
[----:B------:R-:W-:Y:S01]  /*5460*/  FMUL R92, R92, R5 ;  /* 0x000000055c5c7220 */ /* 0x000fe20000400000 */
[----:B------:R-:W-:Y:S01]  /*5470*/  F2FP.F16.F32.PACK_AB R46, R22, R53 ;  /* 0x00000035162e723e */ /* 0x000fe200000000ff */
[----:B------:R-:W-:Y:S01]  /*5480*/  FMUL R93, R93, R5 ;  /* 0x000000055d5d7220 */ /* 0x000fe20000400000 */
[----:B------:R-:W-:Y:S01]  /*5490*/  F2FP.F16.F32.PACK_AB R50, R52, R61 ;  /* 0x0000003d3432723e */ /* 0x000fe200000000ff */
[-C--:B------:R-:W-:Y:S01]  /*54a0*/  FMUL R96, R96, R5.reuse ;  /* 0x0000000560607220 */ /* 0x080fe20000400000 */
        /* <DEDUP_REMOVED lines=39> */
[----:B------:R-:W-:Y:S01]  /*5720*/  F2FP.F16.F32.PACK_AB R54, R60, R69 ;  /* 0x000000453c36723e */ /* 0x000fe200000000ff */
[----:B-1-3--:R-:W-:Y:S06]  /*5730*/  @!P0 BRA `(.L_x_27) ;  /* 0x0000000000048947 */ /* 0x00afec0003800000 */
[----:B------:R-:W-:Y:S01]  /*5740*/  BPT.TRAP 0x1 ;  /* 0x000000040000795c */ /* 0x000fe20000300000 */
.L_x_27:
[----:B------:R-:W-:Y:S05]  /*5750*/  @P2 BRA `(.L_x_28) ;  /* 0x0000000000082947 */ /* 0x000fea0003800000 */
[----:B------:R-:W1:Y:S02]  /*5760*/  SYNCS.PHASECHK.TRANS64.TRYWAIT P2, [UR6+0x18000], R7 ;  /* 0x01800007ff0075a7 */ /* 0x000e640008040146 */
[----:B-1----:R-:W-:Y:S05]  /*5770*/  @!P2 BRA `(.L_x_29) ;  /* 0x00000028009ca947 */ /* 0x002fea0003800000 */
.L_x_28:
[----:B------:R-:W-:Y:S01]  /*5780*/  ULEA UR6, UR23, UR20, 0xa ;  /* 0x0000001417067291 */ /* 0x000fe2000f8e503f */
[----:B------:R-:W-:Y:S01]  /*5790*/  WARPGROUP.ARRIVE ;  /* 0x00000000000079c5 */ /* 0x000fe20000000000 */
[----:B------:R-:W-:Y:S01]  /*57a0*/  UMOV UR7, 0x40000040 ;  /* 0x4000004000077882 */ /* 0x000fe20000000000 */
[----:B------:R-:W-:Y:S01]  /*57b0*/  UMOV UR11, 0x40000040 ;  /* 0x40000040000b7882 */ /* 0x000fe20000000000 */
[----:B------:R-:W-:Y:S01]  /*57c0*/  UIADD3 UR10, UR6, 0x80, URZ ;  /* 0x00000080060a7890 */ /* 0x000fe2000fffe03f */
[----:B------:R-:W-:-:S04]  /*57d0*/  F2FP.F16.F32.PACK_AB R55, R55, R86 ;  /* 0x000000563737723e */ /* 0x000fc800000000ff */
[----:B------:R-:W-:Y:S01]  /*57e0*/  HGMMA.64x64x16.F32 R88, R24, gdesc[UR4].tnspB, R88, gsb0 ;  /* 0x40e0000418587df0 */ /* 0x000fe20008000858 */
[----:B------:R-:W-:Y:S02]  /*57f0*/  UMOV UR7, 0x40000040 ;  /* 0x4000004000077882 */ /* 0x000fe40000000000 */
        /* <DEDUP_REMOVED lines=25> */
[----:B------:R-:W-:Y:S01]  /*5990*/  UIADD3 UR6, UR6, 0x380, URZ ;  /* 0x0000038006067890 */ /* 0x000fe2000fffe03f */
[----:B------:R-:W-:Y:S02]  /*59a0*/  WARPGROUP.DEPBAR.LE gsb0, 0x0 ;  /* 0x00008000000079c5 */ /* 0x000fe40000010000 */
[----:B------:R-:W-:-:S06]  /*59b0*/  WARPGROUP.ARRIVE ;  /* 0x00000000000079c5 */ /* 0x000fcc0000000000 */
[----:B------:R-:W-:Y:S03]  /*59c0*/  HGMMA.64x64x16.F32 R88, R48, gdesc[UR8].tnspB, R88, gsb0 ;  /* 0x40e0000830587df0 */ /* 0x000fe60008000858 */
[----:B------:R-:W-:Y:S02]  /*59d0*/  WARPGROUP.DEPBAR.LE gsb0, 0x0 ;  /* 0x00008000000079c5 */ /* 0x000fe40000010000 */
[----:B------:R-:W-:-:S06]  /*59e0*/  WARPGROUP.ARRIVE ;  /* 0x00000000000079c5 */ /* 0x000fcc0000000000 */
[----:B------:R-:W-:Y:S03]  /*59f0*/  HGMMA.64x64x16.F32 R88, R52, gdesc[UR4].tnspB, R88, gsb0 ;  /* 0x40e0000434587df0 */ /* 0x000fe60008000858 */
[----:B------:R-:W-:Y:S02]  /*5a00*/  WARPGROUP.DEPBAR.LE gsb0, 0x0 ;  /* 0x00008000000079c5 */ /* 0x000fe40000010000 */
[----:B------:R-:W-:Y:S05]  /*5a10*/  @!P0 BRA `(.L_x_30) ;  /* 0x0000000000048947 */ /* 0x000fea0003800000 */
[----:B------:R-:W-:Y:S01]  /*5a20*/  BPT.TRAP 0x1 ;  /* 0x000000040000795c */ /* 0x000fe20000300000 */
.L_x_30:
[----:B------:R-:W-:-:S04]  /*5a30*/  ULEA UR6, UR21, UR36, 0x3 ;  /* 0x0000002415067291 */ /* 0x000fc8000f8e183f */
[----:B------:R-:W-:-:S04]  /*5a40*/  UIADD3 UR6, UR6, 0x18028, URZ ;  /* 0x0001802806067890 */ /* 0x000fc8000fffe03f */
[----:B------:R-:W-:-:S09]  /*5a50*/  UPRMT UR6, URZ, 0x654, UR6 ;  /* 0x000006543f067896 */ /* 0x000fd20008000006 */
[----:B------:R-:W-:Y:S01]  /*5a60*/  SYNCS.ARRIVE.TRANS64.RED.A1T0 RZ, [UR6], RZ ;  /* 0x000000ffffff79a7 */ /* 0x000fe20008100406 */
[----:B------:R-:W-:Y:S05]  /*5a70*/  @P1 BRA `(.L_x_31) ;  /* 0x0000000000041947 */ /* 0x000fea0003800000 */
[----:B------:R-:W-:Y:S01]  /*5a80*/  BPT.TRAP 0x1 ;  /* 0x000000040000795c */ /* 0x000fe20000300000 */
.L_x_31:
[----:B------:R-:W-:-:S04]  /*5a90*/  UIADD3 UR21, UR21, 0x1, URZ ;  /* 0x0000000115157890 */ /* 0x000fc8000fffe03f */
[----:B------:R-:W-:-:S04]  /*5aa0*/  UISETP.NE.AND UP0, UPT, UR21, 0x5, UPT ;  /* 0x000000051500788c */ /* 0x000fc8000bf05270 */
[----:B------:R-:W-:Y:S01]  /*5ab0*/  USEL UR21, UR21, URZ, UP0 ;  /* 0x0000003f15157287 */ /* 0x000fe20008000000 */
[----:B------:R-:W-:Y:S11]  /*5ac0*/  @!P0 BRA `(.L_x_32) ;  /* 0x0000000000048947 */ /* 0x000ff60003800000 */
[----:B------:R-:W-:Y:S01]  /*5ad0*/  BPT.TRAP 0x1 ;  /* 0x000000040000795c */ /* 0x000fe20000300000 */
.L_x_32:
[----:B------:R-:W-:-:S04]  /*5ae0*/  ULEA UR6, UR21, UR36, 0x3 ;  /* 0x0000002415067291 */ /* 0x000fc8000f8e183f */
[----:B------:R-:W-:-:S04]  /*5af0*/  UIADD3 UR6, UR6, 0x18028, URZ ;  /* 0x0001802806067890 */ /* 0x000fc8000fffe03f */
[----:B------:R-:W-:-:S09]  /*5b00*/  UPRMT UR6, URZ, 0x654, UR6 ;  /* 0x000006543f067896 */ /* 0x000fd20008000006 */
[----:B------:R-:W-:Y:S01]  /*5b10*/  SYNCS.ARRIVE.TRANS64.RED.A1T0 RZ, [UR6], RZ ;  /* 0x000000ffffff79a7 */ /* 0x000fe20008100406 */
[----:B------:R-:W-:Y:S05]  /*5b20*/  @P1 BRA `(.L_x_33) ;  /* 0x0000000000041947 */ /* 0x000fea0003800000 */
[----:B------:R-:W-:Y:S01]  /*5b30*/  BPT.TRAP 0x1 ;  /* 0x000000040000795c */ /* 0x000fe20000300000 */
.L_x_33:
[----:B------:R-:W-:Y:S01]  /*5b40*/  UIADD3 UR23, UR23, 0x1, URZ ;  /* 0x0000000117177890 */ /* 0x000fe2000fffe03f */
[C---:B------:R-:W-:Y:S01]  /*5b50*/  ISETP.GT.AND P2, PT, R0.reuse, 0x2, PT ;  /* 0x000000020000780c */ /* 0x040fe20003f44270 */
[----:B------:R-:W-:Y:S01]  /*5b60*/  UIADD3 UR21, UR21, 0x1, URZ ;  /* 0x0000000115157890 */ /* 0x000fe2000fffe03f */
[----:B------:R-:W-:Y:S01]  /*5b70*/  IADD3 R0, R0, -0x1, RZ ;  /* 0xffffffff00007810 */ /* 0x000fe20007ffe0ff */
[----:B------:R-:W-:Y:S01]  /*5b80*/  UISETP.NE.AND UP1, UPT, UR23, 0x5, UPT ;  /* 0x000000051700788c */ /* 0x000fe2000bf25270 */
[----:B-1----:R-:W-:Y:S01]  /*5b90*/  MOV R7, R3 ;  /* 0x0000000300077202 */ /* 0x002fe20000000f00 */
[----:B------:R-:W-:Y:S01]  /*5ba0*/  UISETP.NE.AND UP0, UPT, UR21, 0x5, UPT ;  /* 0x000000051500788c */ /* 0x000fe2000bf05270 */
[----:B------:R-:W-:Y:S01]  /*5bb0*/  MOV R5, R4 ;  /* 0x0000000400057202 */ /* 0x000fe20000000f00 */
[----:B------:R-:W-:Y:S02]  /*5bc0*/  USEL UR6, URZ, 0x1, UP1 ;  /* 0x000000013f067887 */ /* 0x000fe40008800000 */
[----:B------:R-:W-:-:S02]  /*5bd0*/  USEL UR21, UR21, URZ, UP0 ;  /* 0x0000003f15157287 */ /* 0x000fc40008000000 */
[----:B------:R-:W-:Y:S02]  /*5be0*/  USEL UR23, UR23, URZ, UP1 ;  /* 0x0000003f17177287 */ /* 0x000fe40008800000 */
[----:B------:R-:W-:Y:S01]  /*5bf0*/  LOP3.LUT R2, R2, UR6, RZ, 0x3c, !PT ;  /* 0x0000000602027c12 */ /* 0x000fe2000f8e3cff */
[----:B------:R-:W-:Y:S09]  /*5c00*/  @P2 BRA `(.L_x_34) ;  /* 0xffffffd400d42947 */ /* 0x000ff2000383ffff */
.L_x_23:
[----:B------:R-:W1:Y:S01]  /*5c10*/  SHFL.BFLY PT, R5, R12, 0x1, 0x1f ;  /* 0x0c201f000c057f89 */ /* 0x000e6200000e0000 */
[----:B------:R-:W-:Y:S01]  /*5c20*/  BSSY B0, `(.L_x_35) ;  /* 0x0000023000007945 */ /* 0x000fe20003800000 */
[----:B------:R-:W-:Y:S02]  /*5c30*/  MOV R9, 0x7f800000 ;  /* 0x7f80000000097802 */ /* 0x000fe40000000f00 */
[----:B------:R-:W2:Y:S01]  /*5c40*/  SHFL.BFLY PT, R7, R14, 0x1, 0x1f ;  /* 0x0c201f000e077f89 */ /* 0x000ea200000e0000 */
[----:B------:R-:W-:Y:S02]  /*5c50*/  MOV R10, 0x3f800000 ;  /* 0x3f800000000a7802 */ /* 0x000fe40000000f00 */
[----:B------:R-:W-:Y:S01]  /*5c60*/  MOV R11, 0x7f800000 ;  /* 0x7f800000000b7802 */ /* 0x000fe20000000f00 */
[----:B-1----:R-:W-:Y:S01]  /*5c70*/  FADD R5, R5, R12 ;  /* 0x0000000c05057221 */ /* 0x002fe20000000000 */
[----:B--2---:R-:W-:-:S04]  /*5c80*/  FADD R15, R7, R14 ;  /* 0x0000000e070f7221 */ /* 0x004fc80000000000 */
[----:B------:R-:W1:Y:S04]  /*5c90*/  SHFL.BFLY PT, R0, R5, 0x2, 0x1f ;  /* 0x0c401f0005007f89 */ /* 0x000e6800000e0000 */
[----:B------:R-:W2:Y:S01]  /*5ca0*/  SHFL.BFLY PT, R16, R15, 0x2, 0x1f ;  /* 0x0c401f000f107f89 */ /* 0x000ea200000e0000 */
[C---:B-1----:R-:W-:Y:S01]  /*5cb0*/  FSETP.NE.AND P0, PT, R5.reuse, -R0, PT ;  /* 0x800000000500720b */ /* 0x042fe20003f05000 */
[----:B------:R-:W-:Y:S01]  /*5cc0*/  FADD R2, R5, R0 ;  /* 0x0000000005027221 */ /* 0x000fe20000000000 */
[----:B------:R-:W-:Y:S01]  /*5cd0*/  MOV R0, 0x3f800000 ;  /* 0x3f80000000007802 */ /* 0x000fe20000000f00 */
[----:B--2---:R-:W-:-:S10]  /*5ce0*/  FADD R8, R15, R16 ;  /* 0x000000100f087221 */ /* 0x004fd40000000000 */
[----:B------:R-:W-:Y:S05]  /*5cf0*/  @!P0 BRA `(.L_x_36) ;  /* 0x0000000000548947 */ /* 0x000fea0003800000 */
[----:B------:R-:W-:Y:S01]  /*5d00*/  IADD3 R0, R2, 0x1800000, RZ ;  /* 0x0180000002007810 */ /* 0x000fe20007ffe0ff */
[----:B------:R-:W-:Y:S03]  /*5d10*/  BSSY B1, `(.L_x_37) ;  /* 0x000000c000017945 */ /* 0x000fe60003800000 */
[----:B------:R-:W-:-:S04]  /*5d20*/  LOP3.LUT R0, R0, 0x7f800000, RZ, 0xc0, !PT ;  /* 0x7f80000000007812 */ /* 0x000fc800078ec0ff */
[----:B------:R-:W-:-:S13]  /*5d30*/  ISETP.GT.U32.AND P0, PT, R0, 0x1ffffff, PT ;  /* 0x01ffffff0000780c */ /* 0x000fda0003f04070 */
[----:B------:R-:W-:Y:S05]  /*5d40*/  @P0 BRA `(.L_x_38) ;  /* 0x0000000000100947 */ /* 0x000fea0003800000 */
[----:B------:R-:W-:-:S07]  /*5d50*/  MOV R13, 0x5d70 ;  /* 0x00005d70000d7802 */ /* 0x000fce0000000f00 */
[----:B------:R-:W-:Y:S05]  /*5d60*/  CALL.REL.NOINC `($__internal_0_$__cuda_sm20_rcp_rn_f32_slowpath) ;  /* 0x0000002400c87944 */ /* 0x000fea0003c00000 */
[----:B------:R-:W-:Y:S01]  /*5d70*/  MOV R0, R5 ;  /* 0x0000000500007202 */ /* 0x000fe20000000f00 */
[----:B------:R-:W-:Y:S06]  /*5d80*/  BRA `(.L_x_39) ;  /* 0x0000000000107947 */ /* 0x000fec0003800000 */
.L_x_38:
[----:B------:R-:W1:Y:S02]  /*5d90*/  MUFU.RCP R5, R2 ;  /* 0x0000000200057308 */ /* 0x000e640000001000 */
[----:B-1----:R-:W-:-:S04]  /*5da0*/  FFMA R0, R2, R5, -1 ;  /* 0xbf80000002007423 */ /* 0x002fc80000000005 */
[----:B------:R-:W-:-:S04]  /*5db0*/  FADD.FTZ R0, -R0, -RZ ;  /* 0x800000ff00007221 */ /* 0x000fc80000010100 */
[----:B------:R-:W-:-:S07]  /*5dc0*/  FFMA R0, R5, R0, R5 ;  /* 0x0000000005007223 */ /* 0x000fce0000000005 */
.L_x_39:
[----:B------:R-:W-:Y:S05]  /*5dd0*/  BSYNC B1 ;  /* 0x0000000000017941 */ /* 0x000fea0003800000 */
.L_x_37:
[----:B------:R-:W-:Y:S01]  /*5de0*/  FSETP.GEU.AND P0, PT, |R2|, 1.175494350822287508e-38, PT ;  /* 0x008000000200780b */ /* 0x000fe20003f0e200 */
[----:B------:R-:W-:-:S12]  /*5df0*/  ULDC UR4, c[0x0][0x600] ;  /* 0x0001800000047ab9 */ /* 0x000fd80000000800 */
[----:B------:R-:W-:-:S04]  /*5e00*/  @!P0 FMUL R2, R2, 16777216 ;  /* 0x4b80000002028820 */ /* 0x000fc80000400000 */
[----:B------:R-:W1:Y:S02]  /*5e10*/  MUFU.LG2 R5, R2 ;  /* 0x0000000200057308 */ /* 0x000e640000000c00 */
[----:B-1----:R-:W-:-:S04]  /*5e20*/  @!P0 FADD R5, R5, -24 ;  /* 0xc1c0000005058421 */ /* 0x002fc80000000000 */
[----:B------:R-:W-:-:S04]  /*5e30*/  FMUL R6, R5, 0.69314718246459960938 ;  /* 0x3f31721805067820 */ /* 0x000fc80000400000 */
[----:B------:R-:W-:-:S07]  /*5e40*/  FFMA R11, R3, UR4, R6 ;  /* 0x00000004030b7c23 */ /* 0x000fce0008000006 */
.L_x_36:
[----:B------:R-:W-:Y:S05]  /*5e50*/  BSYNC B0 ;  /* 0x0000000000007941 */ /* 0x000fea0003800000 */
.L_x_35:
[----:B------:R-:W-:Y:S01]  /*5e60*/  FSETP.NE.AND P0, PT, R15, -R16, PT ;  /* 0x800000100f00720b */ /* 0x000fe20003f05000 */
[----:B------:R-:W-:Y:S01]  /*5e70*/  ULDC UR4, c[0x0][0x608] ;  /* 0x0001820000047ab9 */ /* 0x000fe20000000800 */
[----:B------:R-:W-:Y:S01]  /*5e80*/  BSSY B0, `(.L_x_40) ;  /* 0x0000029000007945 */ /* 0x000fe20003800000 */
[----:B------:R-:W-:-:S04]  /*5e90*/  FMUL R0, R0, UR4 ;  /* 0x0000000400007c20 */ /* 0x000fc80008400000 */
        /* <DEDUP_REMOVED lines=16> */
[----:B------:R-:W-:Y:S06]  /*5fa0*/  @!P0 BRA `(.L_x_41) ;  /* 0x0000000000588947 */ /* 0x000fec0003800000 */
[----:B------:R-:W-:Y:S01]  /*5fb0*/  IADD3 R0, R8, 0x1800000, RZ ;  /* 0x0180000008007810 */ /* 0x000fe20007ffe0ff */
[----:B------:R-:W-:Y:S03]  /*5fc0*/  BSSY B1, `(.L_x_42) ;  /* 0x000000d000017945 */ /* 0x000fe60003800000 */
[----:B------:R-:W-:-:S04]  /*5fd0*/  LOP3.LUT R0, R0, 0x7f800000, RZ, 0xc0, !PT ;  /* 0x7f80000000007812 */ /* 0x000fc800078ec0ff */
[----:B------:R-:W-:-:S13]  /*5fe0*/  ISETP.GT.U32.AND P0, PT, R0, 0x1ffffff, PT ;  /* 0x01ffffff0000780c */ /* 0x000fda0003f04070 */
[----:B------:R-:W-:Y:S05]  /*5ff0*/  @P0 BRA `(.L_x_43) ;  /* 0x0000000000140947 */ /* 0x000fea0003800000 */
[----:B------:R-:W-:Y:S02]  /*6000*/  MOV R2, R8 ;  /* 0x0000000800027202 */ /* 0x000fe40000000f00 */
[----:B------:R-:W-:-:S07]  /*6010*/  MOV R13, 0x6030 ;  /* 0x00006030000d7802 */ /* 0x000fce0000000f00 */
[----:B------:R-:W-:Y:S05]  /*6020*/  CALL.REL.NOINC `($__internal_0_$__cuda_sm20_rcp_rn_f32_slowpath) ;  /* 0x0000002400187944 */ /* 0x000fea0003c00000 */
[----:B------:R-:W-:Y:S01]  /*6030*/  MOV R10, R5 ;  /* 0x00000005000a7202 */ /* 0x000fe20000000f00 */
[----:B------:R-:W-:Y:S06]  /*6040*/  BRA `(.L_x_44) ;  /* 0x0000000000107947 */ /* 0x000fec0003800000 */
.L_x_43:
[----:B------:R-:W1:Y:S02]  /*6050*/  MUFU.RCP R3, R8 ;  /* 0x0000000800037308 */ /* 0x000e640000001000 */
[----:B-1----:R-:W-:-:S04]  /*6060*/  FFMA R0, R8, R3, -1 ;  /* 0xbf80000008007423 */ /* 0x002fc80000000003 */
[----:B------:R-:W-:-:S04]  /*6070*/  FADD.FTZ R0, -R0, -RZ ;  /* 0x800000ff00007221 */ /* 0x000fc80000010100 */
[----:B------:R-:W-:-:S07]  /*6080*/  FFMA R10, R3, R0, R3 ;  /* 0x00000000030a7223 */ /* 0x000fce0000000003 */
.L_x_44:
[----:B------:R-:W-:Y:S05]  /*6090*/  BSYNC B1 ;  /* 0x0000000000017941 */ /* 0x000fea0003800000 */
.L_x_42:
[----:B------:R-:W-:Y:S01]  /*60a0*/  FSETP.GEU.AND P0, PT, |R8|, 1.175494350822287508e-38, PT ;  /* 0x008000000800780b */ /* 0x000fe20003f0e200 */
[----:B------:R-:W-:-:S12]  /*60b0*/  ULDC UR4, c[0x0][0x600] ;  /* 0x0001800000047ab9 */ /* 0x000fd80000000800 */
[----:B------:R-:W-:-:S04]  /*60c0*/  @!P0 FMUL R8, R8, 16777216 ;  /* 0x4b80000008088820 */ /* 0x000fc80000400000 */
[----:B------:R-:W1:Y:S02]  /*60d0*/  MUFU.LG2 R0, R8 ;  /* 0x0000000800007308 */ /* 0x000e640000000c00 */
[----:B-1----:R-:W-:-:S04]  /*60e0*/  @!P0 FADD R0, R0, -24 ;  /* 0xc1c0000000008421 */ /* 0x002fc80000000000 */
[----:B------:R-:W-:-:S04]  /*60f0*/  FMUL R9, R0, 0.69314718246459960938 ;  /* 0x3f31721800097820 */ /* 0x000fc80000400000 */
[----:B------:R-:W-:-:S07]  /*6100*/  FFMA R9, R4, UR4, R9 ;  /* 0x0000000404097c23 */ /* 0x000fce0008000009 */
.L_x_41:
[----:B------:R-:W-:Y:S05]  /*6110*/  BSYNC B0 ;  /* 0x0000000000007941 */ /* 0x000fea0003800000 */
.L_x_40:
[----:B------:R-:W-:Y:S01]  /*6120*/  UIADD3 UR4, UR37, -0x1, URZ ;  /* 0xffffffff25047890 */ /* 0x000fe2000fffe03f */
[----:B------:R-:W1:Y:S01]  /*6130*/  S2R R2, SR_TID.X ;  /* 0x0000000000027919 */ /* 0x000e620000002100 */
[----:B------:R-:W-:Y:S01]  /*6140*/  ULDC UR5, c[0x0][0x608] ;  /* 0x0001820000057ab9 */ /* 0x000fe20000000800 */
[----:B------:R-:W-:Y:S01]  /*6150*/  ULDC.64 UR8, c[0x0][0x208] ;  /* 0x0000820000087ab9 */ /* 0x000fe20000000a00 */
[----:B------:R-:W-:Y:S02]  /*6160*/  FMUL R10, R10, UR5 ;  /* 0x000000050a0a7c20 */ /* 0x000fe40008400000 */
[----:B------:R-:W-:Y:S01]  /*6170*/  ISETP.NE.AND P0, PT, RZ, UR4, PT ;  /* 0x00000004ff007c0c */ /* 0x000fe2000bf05270 */
[----:B------:R-:W-:-:S03]  /*6180*/  ULEA UR4, UR37, UR36, 0x3 ;  /* 0x0000002425047291 */ /* 0x000fc6000f8e183f */
[----:B------:R-:W-:-:S04]  /*6190*/  SEL R0, RZ, 0x1, P0 ;  /* 0x00000001ff007807 */ /* 0x000fc80000000000 */
[----:B------:R-:W-:-:S04]  /*61a0*/  SHF.L.U32 R0, R0, 0x1f, RZ ;  /* 0x0000001f00007819 */ /* 0x000fc800000006ff */
[----:B------:R-:W2:Y:S01]  /*61b0*/  SYNCS.PHASECHK.TRANS64.TRYWAIT P0, [UR4+0x18098], R0 ;  /* 0x01809800ff0075a7 */ /* 0x000ea20008000144 */
[C---:B-1----:R-:W-:Y:S02]  /*61c0*/  LOP3.LUT P1, RZ, R2.reuse, 0x3, RZ, 0xc0, !PT ;  /* 0x0000000302ff7812 */ /* 0x042fe4000782c0ff */
[----:B------:R-:W-:Y:S01]  /*61d0*/  LOP3.LUT R16, R2, 0x7f, RZ, 0xc0, !PT ;  /* 0x0000007f02107812 */ /* 0x000fe200078ec0ff */
[----:B--2---:R-:W-:Y:S10]  /*61e0*/  @!P0 BRA `(.L_x_45) ;  /* 0x0000002000188947 */ /* 0x004ff40003800000 */
.L_x_94:
[----:B------:R-:W-:Y:S01]  /*61f0*/  USHF.L.U32 UR42, UR42, 0x6, URZ ;  /* 0x000000062a2a7899 */ /* 0x000fe2000800063f */
[----:B------:R-:W-:Y:S01]  /*6200*/  BSSY B0, `(.L_x_46) ;  /* 0x0000018000007945 */ /* 0x000fe20003800000 */
[----:B------:R-:W-:-:S03]  /*6210*/  SHF.R.U32.HI R17, RZ, 0x5, R16 ;  /* 0x00000005ff117819 */ /* 0x000fc60000011610 */
[----:B------:R-:W-:Y:S07]  /*6220*/  @P1 BRA `(.L_x_47) ;  /* 0x0000000000541947 */ /* 0x000fee0003800000 */
[----:B------:R-:W2:Y:S01]  /*6230*/  S2UR UR4, SR_CTAID.Y ;  /* 0x00000000000479c3 */ /* 0x000ea20000002600 */
[----:B-1----:R-:W-:Y:S01]  /*6240*/  SHF.R.U32.HI R0, RZ, 0x2, R2 ;  /* 0x00000002ff007819 */ /* 0x002fe20000011602 */
[----:B------:R-:W-:Y:S01]  /*6250*/  ULDC.64 UR6, c[0x0][0x688] ;  /* 0x0001a20000067ab9 */ /* 0x000fe20000000a00 */
[----:B------:R-:W-:Y:S02]  /*6260*/  SHF.L.U32 R3, R17, 0x4, RZ ;  /* 0x0000000411037819 */ /* 0x000fe400000006ff */
[----:B------:R-:W-:-:S03]  /*6270*/  LOP3.LUT R0, R0, 0x7, RZ, 0xc0, !PT ;  /* 0x0000000700007812 */ /* 0x000fc600078ec0ff */
[----:B------:R-:W1:Y:S01]  /*6280*/  S2UR UR5, SR_CTAID.Z ;  /* 0x00000000000579c3 */ /* 0x000e620000002700 */
[----:B------:R-:W-:-:S04]  /*6290*/  LOP3.LUT R0, R3, 0xfffffff0, R0, 0xe2, !PT ;  /* 0xfffffff003007812 */ /* 0x000fc800078ee200 */
[----:B------:R-:W-:-:S04]  /*62a0*/  IADD3 R3, R0, UR42, RZ ;  /* 0x0000002a00037c10 */ /* 0x000fc8000fffe0ff */
[----:B------:R-:W-:Y:S01]  /*62b0*/  IADD3 R2, R3, 0x8, RZ ;  /* 0x0000000803027810 */ /* 0x000fe20007ffe0ff */
[----:B--2---:R-:W-:-:S04]  /*62c0*/  UIMAD UR4, UR4, UR6, UR42 ;  /* 0x00000006040472a4 */ /* 0x004fc8000f8e022a */
[----:B-1----:R-:W-:-:S03]  /*62d0*/  UIMAD UR4, UR5, UR7, UR4 ;  /* 0x00000007050472a4 */ /* 0x002fc6000f8e0204 */
[----:B------:R-:W-:Y:S02]  /*62e0*/  ULDC UR5, c[0x0][0x288] ;  /* 0x0000a20000057ab9 */ /* 0x000fe40000000800 */
[----:B------:R-:W-:Y:S02]  /*62f0*/  ISETP.GE.U32.AND P0, PT, R3, UR5, PT ;  /* 0x0000000503007c0c */ /* 0x000fe4000bf06070 */
[----:B------:R-:W-:Y:S02]  /*6300*/  IADD3 R0, P2, R0, UR4, RZ ;  /* 0x0000000400007c10 */ /* 0x000fe4000ff5e0ff */
[----:B------:R-:W-:Y:S01]  /*6310*/  ISETP.GE.U32.AND P1, PT, R2, UR5, PT ;  /* 0x0000000502007c0c */ /* 0x000fe2000bf26070 */
[----:B------:R-:W-:Y:S01]  /*6320*/  ULDC.64 UR4, c[0x0][0x680] ;  /* 0x0001a00000047ab9 */ /* 0x000fe20000000a00 */
[----:B------:R-:W-:Y:S02]  /*6330*/  IADD3.X R3, RZ, RZ, RZ, P2, !PT ;  /* 0x000000ffff037210 */ /* 0x000fe400017fe4ff */
[----:B------:R-:W-:-:S04]  /*6340*/  LEA R2, P2, R0, UR4, 0x2 ;  /* 0x0000000400027c11 */ /* 0x000fc8000f8410ff */
[----:B------:R-:W-:-:S05]  /*6350*/  LEA.HI.X R3, R0, UR5, R3, 0x2, P2 ;  /* 0x0000000500037c11 */ /* 0x000fca00090f1403 */
[----:B------:R2:W-:Y:S04]  /*6360*/  @!P0 STG.E desc[UR8][R2.64], R11 ;  /* 0x0000000b02008986 */ /* 0x0005e8000c101908 */
[----:B------:R2:W-:Y:S02]  /*6370*/  @!P1 STG.E desc[UR8][R2.64+0x20], R9 ;  /* 0x0000200902009986 */ /* 0x0005e4000c101908 */
.L_x_47:
[----:B------:R-:W-:Y:S05]  /*6380*/  BSYNC B0 ;  /* 0x0000000000007941 */ /* 0x000fea0003800000 */
.L_x_46:
[----:B------:R-:W-:Y:S01]  /*6390*/  ULDC.64 UR4, c[0x0][0x730] ;  /* 0x0001cc0000047ab9 */ /* 0x000fe20000000a00 */
[-C--:B------:R-:W-:Y:S01]  /*63a0*/  FMUL R90, R90, R10.reuse ;  /* 0x0000000a5a5a7220 */ /* 0x080fe20000400000 */
[----:B------:R-:W-:Y:S01]  /*63b0*/  ISETP.NE.U32.AND P0, PT, RZ, UR4, PT ;  /* 0x00000004ff007c0c */ /* 0x000fe2000bf05070 */
[-C--:B------:R-:W-:Y:S01]  /*63c0*/  FMUL R38, R91, R10.reuse ;  /* 0x0000000a5b267220 */ /* 0x080fe20000400000 */
[-C--:B------:R-:W-:Y:S01]  /*63d0*/  FMUL R94, R94, R10.reuse ;  /* 0x0000000a5e5e7220 */ /* 0x080fe20000400000 */
[-C--:B------:R-:W-:Y:S01]  /*63e0*/  FMUL R40, R95, R10.reuse ;  /* 0x0000000a5f287220 */ /* 0x080fe20000400000 */
[----:B------:R-:W-:Y:S01]  /*63f0*/  ISETP.NE.AND.EX P0, PT, RZ, UR5, PT, P0 ;  /* 0x00000005ff007c0c */ /* 0x000fe2000bf05300 */
        /* <DEDUP_REMOVED lines=12> */
[----:B------:R-:W-:Y:S06]  /*64c0*/  @P0 BRA `(.L_x_48) ;  /* 0x0000000000200947 */ /* 0x000fec0003800000 */
[----:B------:R-:W-:Y:S02]  /*64d0*/  ULDC.64 UR4, c[0x0][0x728] ;  /* 0x0001ca0000047ab9 */ /* 0x000fe40000000a00 */
[----:B------:R-:W-:-:S04]  /*64e0*/  ISETP.NE.U32.AND P0, PT, RZ, UR4, PT ;  /* 0x00000004ff007c0c */ /* 0x000fc8000bf05070 */
[----:B------:R-:W-:-:S13]  /*64f0*/  ISETP.NE.AND.EX P0, PT, RZ, UR5, PT, P0 ;  /* 0x00000005ff007c0c */ /* 0x000fda000bf05300 */
[----:B------:R-:W-:Y:S05]  /*6500*/  @!P0 BRA `(.L_x_49) ;  /* 0x00000000000c8947 */ /* 0x000fea0003800000 */
[----:B-12---:R-:W1:Y:S02]  /*6510*/  LDC.64 R2, c[0x0][0x728] ;  /* 0x0001ca00ff027b82 */ /* 0x006e640000000a00 */
[----:B-1----:R4:W5:Y:S01]  /*6520*/  LDG.E R2, desc[UR8][R2.64] ;  /* 0x0000000802027981 */ /* 0x002962000c1e1900 */
[----:B------:R-:W-:Y:S05]  /*6530*/  BRA `(.L_x_48) ;  /* 0x0000000000047947 */ /* 0x000fea0003800000 */
.L_x_49:
[----:B--2---:R-:W3:Y:S02]  /*6540*/  LDC R2, c[0x0][0x720] ;  /* 0x0001c800ff027b82 */ /* 0x004ee40000000800 */
.L_x_48:
[----:B-1----:R-:W-:Y:S02]  /*6550*/  MOV R0, RZ ;  /* 0x000000ff00007202 */ /* 0x002fe40000000f00 */
[----:B---3-5:R-:W-:Y:S02]  /*6560*/  MOV R35, R2 ;  /* 0x0000000200237202 */ /* 0x028fe40000000f00 */
[----:B------:R-:W-:-:S13]  /*6570*/  LOP3.LUT P0, RZ, R0, 0x1bf, RZ, 0xc0, !PT ;  /* 0x000001bf00ff7812 */ /* 0x000fda000780c0ff */
[----:B------:R-:W-:Y:S05]  /*6580*/  @!P0 BRA `(.L_x_50) ;  /* 0x0000000000408947 */ /* 0x000fea0003800000 */
[----:B------:R-:W-:Y:S01]  /*6590*/  MOV R0, 0x0 ;  /* 0x0000000000007802 */ /* 0x000fe20000000f00 */
[----:B------:R-:W-:Y:S01]  /*65a0*/  ULDC.64 UR4, c[0x4][0x68] ;  /* 0x01001a0000047ab9 */ /* 0x000fe20000000a00 */
[----:B------:R-:W-:Y:S01]  /*65b0*/  ULDC.64 UR6, c[0x4][0x8] ;  /* 0x0100020000067ab9 */ /* 0x000fe20000000a00 */
[----:B------:R-:W-:Y:S01]  /*65c0*/  MOV R4, UR4 ;  /* 0x0000000400047c02 */ /* 0x000fe20008000f00 */
[----:B--2-4-:R1:W2:Y:S01]  /*65d0*/  LDC.64 R2, c[0x4][R0] ;  /* 0x0100000000027b82 */ /* 0x0142a20000000a00 */
[----:B------:R-:W-:Y:S01]  /*65e0*/  MOV R5, UR5 ;  /* 0x0000000500057c02 */ /* 0x000fe20008000f00 */
[----:B------:R-:W-:Y:S01]  /*65f0*/  ULDC.64 UR4, c[0x4][0x70] ;  /* 0x01001c0000047ab9 */ /* 0x000fe20000000a00 */
[----:B------:R-:W-:Y:S02]  /*6600*/  MOV R10, UR6 ;  /* 0x00000006000a7c02 */ /* 0x000fe40008000f00 */
[----:B------:R-:W-:Y:S02]  /*6610*/  MOV R6, UR4 ;  /* 0x0000000400067c02 */ /* 0x000fe40008000f00 */
[----:B------:R-:W-:-:S02]  /*6620*/  MOV R7, UR5 ;  /* 0x0000000500077c02 */ /* 0x000fc40008000f00 */
[----:B------:R-:W-:Y:S02]  /*6630*/  MOV R11, UR7 ;  /* 0x00000007000b7c02 */ /* 0x000fe40008000f00 */
[----:B------:R-:W-:Y:S02]  /*6640*/  MOV R8, 0x70 ;  /* 0x0000007000087802 */ /* 0x000fe40000000f00 */
[----:B------:R-:W-:Y:S02]  /*6650*/  MOV R12, 0x1 ;  /* 0x00000001000c7802 */ /* 0x000fe40000000f00 */
[----:B-1----:R-:W-:-:S07]  /*6660*/  MOV R13, RZ ;  /* 0x000000ff000d7202 */ /* 0x002fce0000000f00 */
[----:B------:R-:W-:-:S07]  /*6670*/  LEPC R20, `(.L_x_50) ;  /* 0x000000001014794e */ /* 0x000fce0000000000 */
[----:B--2---:R-:W-:Y:S05]  /*6680*/  CALL.ABS.NOINC R2 ;  /* 0x0000000002007343 */ /* 0x004fea0003c00000 */
.L_x_50:
[----:B------:R-:W-:Y:S01]  /*6690*/  UIADD3 UR4, UR37, -0x1, URZ ;  /* 0xffffffff25047890 */ /* 0x000fe2000fffe03f */
[----:B------:R-:W-:-:S05]  /*66a0*/  MOV R18, UR36 ;  /* 0x0000002400127c02 */ /* 0x000fca0008000f00 */
[----:B--2-4-:R-:W-:-:S05]  /*66b0*/  MOV R3, UR4 ;  /* 0x0000000400037c02 */ /* 0x014fca0008000f00 */
[----:B------:R-:W-:-:S05]  /*66c0*/  IMAD R18, R3, 0x2200, R18 ;  /* 0x0000220003127824 */ /* 0x000fca00078e0212 */
[----:B------:R-:W-:-:S13]  /*66d0*/  LOP3.LUT P0, RZ, R18, 0x1b0, RZ, 0xc0, !PT ;  /* 0x000001b012ff7812 */ /* 0x000fda000780c0ff */
[----:B------:R-:W-:Y:S05]  /*66e0*/  @!P0 BRA `(.L_x_51) ;  /* 0x0000000000408947 */ /* 0x000fea0003800000 */
[----:B------:R-:W-:Y:S01]  /*66f0*/  MOV R0, 0x0 ;  /* 0x0000000000007802 */ /* 0x000fe20000000f00 */
[----:B------:R-:W-:Y:S01]  /*6700*/  ULDC.64 UR4, c[0x4][0x68] ;  /* 0x01001a0000047ab9 */ /* 0x000fe20000000a00 */
[----:B------:R-:W-:Y:S01]  /*6710*/  ULDC.64 UR6, c[0x4][0x8] ;  /* 0x0100020000067ab9 */ /* 0x000fe20000000a00 */
[----:B------:R-:W-:Y:S01]  /*6720*/  MOV R4, UR4 ;  /* 0x0000000400047c02 */ /* 0x000fe20008000f00 */
[----:B------:R1:W2:Y:S01]  /*6730*/  LDC.64 R2, c[0x4][R0] ;  /* 0x0100000000027b82 */ /* 0x0002a20000000a00 */
        /* <DEDUP_REMOVED lines=11> */
.L_x_51:
[----:B------:R-:W1:Y:S01]  /*67f0*/  S2R R5, SR_TID.X ;  /* 0x0000000000057919 */ /* 0x000e620000002100 */
[----:B------:R-:W-:Y:S01]  /*6800*/  ULDC.64 UR4, c[0x0][0x730] ;  /* 0x0001cc0000047ab9 */ /* 0x000fe20000000a00 */
[----:B------:R-:W-:Y:S02]  /*6810*/  IADD3 R16, R16, 0x1f, RZ ;  /* 0x0000001f10107810 */ /* 0x000fe40007ffe0ff */
[----:B------:R-:W-:Y:S02]  /*6820*/  ISETP.NE.U32.AND P0, PT, RZ, UR4, PT ;  /* 0x00000004ff007c0c */ /* 0x000fe4000bf05070 */
[----:B------:R-:W-:Y:S02]  /*6830*/  ISETP.GT.U32.AND P1, PT, R16, 0x3e, PT ;  /* 0x0000003e1000780c */ /* 0x000fe40003f24070 */
[----:B------:R-:W-:-:S13]  /*6840*/  ISETP.NE.AND.EX P0, PT, RZ, UR5, PT, P0 ;  /* 0x00000005ff007c0c */ /* 0x000fda000bf05300 */
[----:B------:R-:W2:Y:S01]  /*6850*/  @P0 LDC R35, c[0x0][0x720] ;  /* 0x0001c800ff230b82 */ /* 0x000ea20000000800 */
[C---:B-1----:R-:W-:Y:S02]  /*6860*/  SHF.L.U32 R0, R5.reuse, 0x5, RZ ;  /* 0x0000000505007819 */ /* 0x042fe400000006ff */
[----:B------:R-:W-:Y:S02]  /*6870*/  SHF.R.U32.HI R3, RZ, 0x1, R5 ;  /* 0x00000001ff037819 */ /* 0x000fe40000011605 */
[C---:B------:R-:W-:Y:S02]  /*6880*/  LOP3.LUT R2, R0.reuse, 0xc0, RZ, 0xc0, !PT ;  /* 0x000000c000027812 */ /* 0x040fe400078ec0ff */
[----:B------:R-:W-:Y:S02]  /*6890*/  LOP3.LUT R4, R0, 0x20, RZ, 0xc0, !PT ;  /* 0x0000002000047812 */ /* 0x000fe400078ec0ff */
[----:B------:R-:W-:Y:S02]  /*68a0*/  LOP3.LUT R2, R2, 0x8, R3, 0xf8, !PT ;  /* 0x0000000802027812 */ /* 0x000fe400078ef803 */
[----:B------:R-:W-:-:S02]  /*68b0*/  SHF.L.U32 R3, R5, 0x2, RZ ;  /* 0x0000000205037819 */ /* 0x000fc400000006ff */
[----:B------:R-:W-:Y:S01]  /*68c0*/  LEA R4, R17, R4, 0x9 ;  /* 0x0000000411047211 */ /* 0x000fe200078e48ff */
[-C--:B--2---:R-:W-:Y:S01]  /*68d0*/  FMUL R9, R24, R35.reuse ;  /* 0x0000002318097220 */ /* 0x084fe20000400000 */
[----:B------:R-:W-:Y:S01]  /*68e0*/  LOP3.LUT R3, R2, 0x18, R3, 0x78, !PT ;  /* 0x0000001802037812 */ /* 0x000fe200078e7803 */
[-C--:B------:R-:W-:Y:S01]  /*68f0*/  FMUL R16, R30, R35.reuse ;  /* 0x000000231e107220 */ /* 0x080fe20000400000 */
[----:B------:R-:W-:Y:S01]  /*6900*/  LOP3.LUT R0, R0, 0x100, RZ, 0xc0, !PT ;  /* 0x0000010000007812 */ /* 0x000fe200078ec0ff */
[-C--:B------:R-:W-:Y:S01]  /*6910*/  FMUL R6, R94, R35.reuse ;  /* 0x000000235e067220 */ /* 0x080fe20000400000 */
[----:B------:R-:W-:Y:S01]  /*6920*/  LOP3.LUT P0, RZ, R5, 0x4, RZ, 0xc0, !PT ;  /* 0x0000000405ff7812 */ /* 0x000fe2000780c0ff */
[-C--:B------:R-:W-:Y:S01]  /*6930*/  FMUL R5, R22, R35.reuse ;  /* 0x0000002316057220 */ /* 0x080fe20000400000 */
[----:B------:R-:W-:Y:S01]  /*6940*/  IADD3 R3, R3, R4, R0 ;  /* 0x0000000403037210 */ /* 0x000fe20007ffe000 */
        /* <DEDUP_REMOVED lines=14> */
[----:B------:R-:W-:Y:S01]  /*6a30*/  F2FP.F16.F32.PACK_AB R36, R5, R0 ;  /* 0x000000000524723e */ /* 0x000fe200000000ff */
[-C--:B------:R-:W-:Y:S01]  /*6a40*/  FMUL R22, R32, R35.reuse ;  /* 0x0000002320167220 */ /* 0x080fe20000400000 */
[----:B------:R-:W-:Y:S01]  /*6a50*/  MOV R0, 0x10 ;  /* 0x0000001000007802 */ /* 0x000fe20000000f00 */
[-C--:B------:R-:W-:Y:S01]  /*6a60*/  FMUL R21, R104, R35.reuse ;  /* 0x0000002368157220 */ /* 0x080fe20000400000 */
        /* <DEDUP_REMOVED lines=13> */
[----:B------:R-:W-:Y:S01]  /*6b40*/  FMUL R35, R118, R35 ;  /* 0x0000002376237220 */ /* 0x000fe20000400000 */
[----:B------:R-:W-:-:S02]  /*6b50*/  F2FP.F16.F32.PACK_AB R9, R15, R10 ;  /* 0x0000000a0f09723e */ /* 0x000fc400000000ff */
[----:B------:R-:W-:Y:S02]  /*6b60*/  F2FP.F16.F32.PACK_AB R37, R7, R2 ;  /* 0x000000020725723e */ /* 0x000fe400000000ff */
[----:B------:R-:W-:Y:S02]  /*6b70*/  F2FP.F16.F32.PACK_AB R8, R13, R8 ;  /* 0x000000080d08723e */ /* 0x000fe400000000ff */
[----:B------:R-:W-:Y:S02]  /*6b80*/  F2FP.F16.F32.PACK_AB R10, R17, R12 ;  /* 0x0000000c110a723e */ /* 0x000fe400000000ff */
[----:B------:R-:W-:Y:S02]  /*6b90*/  F2FP.F16.F32.PACK_AB R11, R19, R14 ;  /* 0x0000000e130b723e */ /* 0x000fe400000000ff */
[----:B------:R-:W-:Y:S02]  /*6ba0*/  SEL R0, R0, 0xfffffff0, !P0 ;  /* 0xfffffff000007807 */ /* 0x000fe40004000000 */
[----:B------:R-:W-:Y:S01]  /*6bb0*/  LEA R3, R3, R18, 0x1 ;  /* 0x0000001203037211 */ /* 0x000fe200078e08ff */
[----:B------:R-:W-:Y:S06]  /*6bc0*/  @P1 BRA `(.L_x_52) ;  /* 0x0000000000041947 */ /* 0x000fec0003800000 */
[----:B------:R-:W-:-:S04]  /*6bd0*/  DEPBAR.LE SB0, 0x1 ;  /* 0x000080400000791a */ /* 0x000fc80000000000 */
.L_x_52:
[----:B------:R-:W-:Y:S05]  /*6be0*/  WARPSYNC.ALL ;  /* 0x0000000000007948 */ /* 0x000fea0003800000 */
[----:B------:R-:W-:Y:S01]  /*6bf0*/  BAR.SYNC.DEFER_BLOCKING 0x1, 0x80 ;  /* 0x0042000000007b1d */ /* 0x000fe20000010000 */
[----:B------:R-:W-:Y:S02]  /*6c00*/  LEA R0, R0, R3, 0x1 ;  /* 0x0000000300007211 */ /* 0x000fe400078e08ff */
[----:B------:R-:W-:Y:S02]  /*6c10*/  F2FP.F16.F32.PACK_AB R4, R16, R21 ;  /* 0x000000151004723e */ /* 0x000fe400000000ff */
[----:B------:R-:W-:Y:S01]  /*6c20*/  F2FP.F16.F32.PACK_AB R5, R20, R23 ;  /* 0x000000171405723e */ /* 0x000fe200000000ff */
[----:B------:R-:W-:Y:S01]  /*6c30*/  BSSY B0, `(.L_x_53) ;  /* 0x000001b000007945 */ /* 0x000fe20003800000 */
[----:B------:R-:W-:-:S02]  /*6c40*/  F2FP.F16.F32.PACK_AB R6, R22, R25 ;  /* 0x000000191606723e */ /* 0x000fc400000000ff */
[----:B------:R-:W-:Y:S02]  /*6c50*/  F2FP.F16.F32.PACK_AB R7, R24, R27 ;  /* 0x0000001b1807723e */ /* 0x000fe400000000ff */
[----:B------:R-:W-:Y:S02]  /*6c60*/  F2FP.F16.F32.PACK_AB R12, R26, R29 ;  /* 0x0000001d1a0c723e */ /* 0x000fe400000000ff */
[----:B------:R-:W-:Y:S02]  /*6c70*/  F2FP.F16.F32.PACK_AB R13, R28, R31 ;  /* 0x0000001f1c0d723e */ /* 0x000fe400000000ff */
[----:B------:R-:W-:Y:S02]  /*6c80*/  F2FP.F16.F32.PACK_AB R14, R30, R33 ;  /* 0x000000211e0e723e */ /* 0x000fe400000000ff */
[----:B------:R-:W-:Y:S01]  /*6c90*/  F2FP.F16.F32.PACK_AB R15, R32, R35 ;  /* 0x00000023200f723e */ /* 0x000fe200000000ff */
[----:B------:R1:W-:Y:S04]  /*6ca0*/  STSM.16.M88.4 [R3], R36 ;  /* 0x0000002403007844 */ /* 0x0003e80000000200 */
[----:B------:R1:W-:Y:S01]  /*6cb0*/  STSM.16.M88.4 [R0], R8 ;  /* 0x0000000800007844 */ /* 0x0003e20000000200 */
[----:B------:R-:W-:Y:S01]  /*6cc0*/  @!PT LDS RZ, [RZ] ;  /* 0x00000000fffff984 */ /* 0x000fe20000000800 */
[----:B------:R-:W-:Y:S01]  /*6cd0*/  @!PT LDS RZ, [RZ] ;  /* 0x00000000fffff984 */ /* 0x000fe20000000800 */
[----:B------:R-:W-:Y:S01]  /*6ce0*/  @!PT LDS RZ, [RZ] ;  /* 0x00000000fffff984 */ /* 0x000fe20000000800 */
[----:B------:R-:W-:Y:S01]  /*6cf0*/  @!PT LDS RZ, [RZ] ;  /* 0x00000000fffff984 */ /* 0x000fe20000000800 */
[----:B------:R2:W-:Y:S06]  /*6d00*/  MEMBAR.ALL.CTA ;  /* 0x0000000000007992 */ /* 0x0005ec0000008000 */
[----:B--2---:R-:W2:Y:S02]  /*6d10*/  FENCE.VIEW.ASYNC.S ;  /* 0x00000000000073c6 */ /* 0x004ea40000000000 */
[----:B--2---:R-:W-:Y:S06]  /*6d20*/  BAR.SYNC.DEFER_BLOCKING 0x1, 0x80 ;  /* 0x0042000000007b1d */ /* 0x004fec0000010000 */
[----:B------:R-:W-:Y:S05]  /*6d30*/  @P1 BRA `(.L_x_54) ;  /* 0x0000000000281947 */ /* 0x000fea0003800000 */
[----:B------:R-:W-:Y:S01]  /*6d40*/  S2UR UR44, SR_CTAID.Z ;  /* 0x00000000002c79c3 */ /* 0x000fe20000002700 */
[----:B------:R-:W-:Y:S01]  /*6d50*/  ULDC.64 UR4, c[0x0][0x198] ;  /* 0x0000660000047ab9 */ /* 0x000fe20000000a00 */
[----:B------:R-:W-:Y:S01]  /*6d60*/  R2UR UR40, R18 ;  /* 0x00000000122872ca */ /* 0x000fe200000e0000 */
[----:B------:R-:W-:Y:S01]  /*6d70*/  UIADD3 UR4, UP0, UR4, 0x670, URZ ;  /* 0x0000067004047890 */ /* 0x000fe2000ff1e03f */
[----:B------:R-:W-:-:S03]  /*6d80*/  UMOV UR41, URZ ;  /* 0x0000003f00297c82 */ /* 0x000fc60008000000 */
[----:B------:R-:W-:Y:S01]  /*6d90*/  UIADD3.X UR5, URZ, UR5, URZ, UP0, !UPT ;  /* 0x000000053f057290 */ /* 0x000fe200087fe43f */
[----:B------:R-:W2:Y:S08]  /*6da0*/  S2UR UR43, SR_CTAID.Y ;  /* 0x00000000002b79c3 */ /* 0x000eb00000002600 */
[----:B--2---:R2:W-:Y:S01]  /*6db0*/  UTMASTG.4D [UR40], [UR4] ;  /* 0x00000028040073b5 */ /* 0x0045e20008018000 */
[----:B------:R0:W-:Y:S01]  /*6dc0*/  UTMACMDFLUSH ;  /* 0x00000000000079b7 */ /* 0x0001e20000000000 */
[----:B--2---:R-:W-:-:S04]  /*6dd0*/  DEPBAR.LE SB0, 0x1 ;  /* 0x000080400000791a */ /* 0x004fc80000000000 */
.L_x_54:
[----:B------:R-:W-:Y:S05]  /*6de0*/  BSYNC B0 ;  /* 0x0000000000007941 */ /* 0x000fea0003800000 */
.L_x_53:
[----:B------:R-:W-:Y:S06]  /*6df0*/  BAR.SYNC.DEFER_BLOCKING 0x1, 0x80 ;  /* 0x0042000000007b1d */ /* 0x000fec0000010000 */
[----:B------:R-:W-:Y:S01]  /*6e00*/  BSSY B0, `(.L_x_55) ;  /* 0x0000015000007945 */ /* 0x000fe20003800000 */
[----:B------:R2:W-:Y:S04]  /*6e10*/  STSM.16.M88.4 [R3+0x1000], R4 ;  /* 0x0010000403007844 */ /* 0x0005e80000000200 */
[----:B------:R2:W-:Y:S01]  /*6e20*/  STSM.16.M88.4 [R0+0x1000], R12 ;  /* 0x0010000c00007844 */ /* 0x0005e20000000200 */
[----:B------:R-:W-:Y:S01]  /*6e30*/  @!PT LDS RZ, [RZ] ;  /* 0x00000000fffff984 */ /* 0x000fe20000000800 */
[----:B------:R-:W-:Y:S01]  /*6e40*/  @!PT LDS RZ, [RZ] ;  /* 0x00000000fffff984 */ /* 0x000fe20000000800 */
[----:B------:R-:W-:Y:S01]  /*6e50*/  @!PT LDS RZ, [RZ] ;  /* 0x00000000fffff984 */ /* 0x000fe20000000800 */
[----:B------:R-:W-:Y:S01]  /*6e60*/  @!PT LDS RZ, [RZ] ;  /* 0x00000000fffff984 */ /* 0x000fe20000000800 */
[----:B------:R3:W-:Y:S06]  /*6e70*/  MEMBAR.ALL.CTA ;  /* 0x0000000000007992 */ /* 0x0007ec0000008000 */
[----:B---3--:R-:W3:Y:S02]  /*6e80*/  FENCE.VIEW.ASYNC.S ;  /* 0x00000000000073c6 */ /* 0x008ee40000000000 */
[----:B---3--:R-:W-:Y:S06]  /*6e90*/  BAR.SYNC.DEFER_BLOCKING 0x1, 0x80 ;  /* 0x0042000000007b1d */ /* 0x008fec0000010000 */
[----:B------:R-:W-:Y:S05]  /*6ea0*/  @P1 BRA `(.L_x_56) ;  /* 0x0000000000281947 */ /* 0x000fea0003800000 */
[----:B------:R-:W-:Y:S01]  /*6eb0*/  S2UR UR44, SR_CTAID.Z ;  /* 0x00000000002c79c3 */ /* 0x000fe20000002700 */
[----:B------:R-:W-:Y:S01]  /*6ec0*/  R2UR UR40, R18 ;  /* 0x00000000122872ca */ /* 0x000fe200000e0000 */
[----:B------:R-:W-:Y:S01]  /*6ed0*/  ULDC.64 UR4, c[0x0][0x198] ;  /* 0x0000660000047ab9 */ /* 0x000fe20000000a00 */
[----:B------:R-:W-:Y:S01]  /*6ee0*/  UMOV UR41, 0x20 ;  /* 0x0000002000297882 */ /* 0x000fe20000000000 */
[----:B------:R-:W-:-:S04]  /*6ef0*/  UIADD3 UR4, UP0, UR4, 0x670, URZ ;  /* 0x0000067004047890 */ /* 0x000fc8000ff1e03f */
[----:B------:R-:W3:Y:S01]  /*6f00*/  S2UR UR43, SR_CTAID.Y ;  /* 0x00000000002b79c3 */ /* 0x000ee20000002600 */
[----:B------:R-:W-:-:S05]  /*6f10*/  UIADD3.X UR5, URZ, UR5, URZ, UP0, !UPT ;  /* 0x000000053f057290 */ /* 0x000fca00087fe43f */
[----:B------:R-:W-:-:S09]  /*6f20*/  UIADD3 UR40, UR40, 0x1000, URZ ;  /* 0x0000100028287890 */ /* 0x000fd2000fffe03f */
[----:B---3--:R3:W-:Y:S02]  /*6f30*/  UTMASTG.4D [UR40], [UR4] ;  /* 0x00000028040073b5 */ /* 0x0087e40008018000 */
[----:B---3--:R0:W-:Y:S02]  /*6f40*/  UTMACMDFLUSH ;  /* 0x00000000000079b7 */ /* 0x0081e40000000000 */
.L_x_56:
[----:B------:R-:W-:Y:S05]  /*6f50*/  BSYNC B0 ;  /* 0x0000000000007941 */ /* 0x000fea0003800000 */
.L_x_55:
[----:B------:R-:W-:Y:S01]  /*6f60*/  UIADD3 UR37, UR37, -0x1, URZ ;  /* 0xffffffff25257890 */ /* 0x000fe2000fffe03f */
[----:B------:R-:W-:-:S04]  /*6f70*/  DEPBAR.LE SB0, 0x0 ;  /* 0x000080000000791a */ /* 0x000fc80000000000 */
[----:B------:R-:W-:-:S04]  /*6f80*/  USHF.L.U32 UR4, UR37, 0x3, URZ ;  /* 0x0000000325047899 */ /* 0x000fc8000800063f */
[----:B------:R-:W-:-:S04]  /*6f90*/  ULOP3.LUT UR4, UR4, 0x8, URZ, 0xe2, !UPT ;  /* 0x0000000804047892 */ /* 0x000fc8000f8ee23f */
[----:B------:R-:W-:-:S06]  /*6fa0*/  ULOP3.LUT UR4, UR4, 0x18, URZ, 0x3c, !UPT ;  /* 0x0000001804047892 */ /* 0x000fcc000f8e3c3f */
[----:B-12---:R-:W-:-:S04]  /*6fb0*/  MOV R0, UR4 ;  /* 0x0000000400007c02 */ /* 0x006fc80008000f00 */
[----:B------:R-:W-:Y:S01]  /*6fc0*/  SYNCS.ARRIVE.TRANS64.A1T0 RZ, [R0+UR36+0x18090], RZ ;  /* 0x018090ff00ff79a7 */ /* 0x000fe20008100024 */
[----:B------:R-:W-:Y:S05]  /*6fd0*/  EXIT ;  /* 0x000000000000794d */ /* 0x000fea0003800000 */
.L_x_6:
[----:B------:R-:W-:-:S08]  /*6fe0*/  UISETP.NE.AND UP0, UPT, UR7, 0x1, UPT ;  /* 0x000000010700788c */ /* 0x000fd0000bf05270 */
[----:B------:R-:W1:-:S00]  /*6ff0*/  USETMAXREG.DEALLOC.CTAPOOL 0x18 ;  /* 0x00000018000079c8 */ /* 0x000e4000080e0500 */
[----:B------:R-:W-:-:S13]  /*7000*/  PLOP3.LUT P0, PT, PT, PT, UP0, 0x80, 0x0 ;  /* 0x000000000000781c */ /* 0x000fda0003f0f008 */
[----:B------:R-:W-:Y:S05]  /*7010*/  @P0 EXIT ;  /* 0x000000000000094d */ /* 0x000fea0003800000 */
[----:B------:R-:W2:Y:S01]  /*7020*/  S2UR UR11, SR_CTAID.X ;  /* 0x00000000000b79c3 */ /* 0x000ea20000002500 */
[----:B------:R-:W-:Y:S01]  /*7030*/  ELECT P3, URZ, PT ;  /* 0x00000000003f782f */ /* 0x000fe20003860000 */
[----:B------:R-:W-:Y:S01]  /*7040*/  BSSY B0, `(.L_x_57) ;  /* 0x0000029000007945 */ /* 0x000fe20003800000 */
[----:B-1----:R-:W-:Y:S02]  /*7050*/  MOV R0, RZ ;  /* 0x000000ff00007202 */ /* 0x002fe40000000f00 */
[----:B------:R-:W-:Y:S02]  /*7060*/  MOV R7, RZ ;  /* 0x000000ff00077202 */ /* 0x000fe40000000f00 */
[----:B------:R-:W-:Y:S01]  /*7070*/  MOV R3, RZ ;  /* 0x000000ff00037202 */ /* 0x000fe20000000f00 */
[----:B------:R-:W1:Y:S08]  /*7080*/  S2UR UR20, SR_CTAID.Y ;  /* 0x00000000001479c3 */ /* 0x000e700000002600 */
[----:B------:R-:W3:Y:S01]  /*7090*/  S2UR UR21, SR_CTAID.Z ;  /* 0x00000000001579c3 */ /* 0x000ee20000002700 */
[----:B--2---:R-:W-:Y:S01]  /*70a0*/  USHF.L.U32 UR11, UR11, 0x7, URZ ;  /* 0x000000070b0b7899 */ /* 0x004fe2000800063f */
[----:B------:R-:W-:Y:S11]  /*70b0*/  @!P3 BRA `(.L_x_58) ;  /* 0x000000000084b947 */ /* 0x000ff60003800000 */
[----:B------:R-:W2:Y:S01]  /*70c0*/  S2R R3, SR_CgaCtaId ;  /* 0x0000000000037919 */ /* 0x000ea20000008800 */
[----:B------:R-:W-:Y:S02]  /*70d0*/  MOV R2, 0x400 ;  /* 0x0000040000027802 */ /* 0x000fe40000000f00 */
[----:B------:R-:W-:Y:S02]  /*70e0*/  MOV R4, 0x1 ;  /* 0x0000000100047802 */ /* 0x000fe40000000f00 */
[----:B--2---:R-:W-:Y:S02]  /*70f0*/  LEA R3, R3, R2, 0x18 ;  /* 0x0000000203037211 */ /* 0x004fe400078ec0ff */
[----:B------:R-:W-:-:S04]  /*7100*/  SHF.L.U32 R2, R4, 0x1f, RZ ;  /* 0x0000001f04027819 */ /* 0x000fc800000006ff */
[----:B------:R-:W2:Y:S02]  /*7110*/  SYNCS.PHASECHK.TRANS64.TRYWAIT P0, [R3+URZ+0x18060], R2 ;  /* 0x01806002030075a7 */ /* 0x000ea4000800017f */
[----:B--2---:R-:W-:Y:S05]  /*7120*/  @!P0 BRA `(.L_x_59) ;  /* 0x0000001000608947 */ /* 0x004fea0003800000 */
.L_x_95:
[----:B------:R-:W-:Y:S01]  /*7130*/  ULOP3.LUT UR4, UR6, 0x2, URZ, 0xfc, !UPT ;  /* 0x0000000206047892 */ /* 0x000fe2000f8efc3f */
[----:B--2---:R-:W-:-:S03]  /*7140*/  @P2 MOV R2, 0x2000 ;  /* 0x0000200000022802 */ /* 0x004fc60000000f00 */
[----:B------:R-:W-:Y:S01]  /*7150*/  UPRMT UR4, UR4, 0x9910, URZ ;  /* 0x0000991004047896 */ /* 0x000fe2000800003f */
[----:B------:R2:W-:Y:S03]  /*7160*/  @P2 SYNCS.ARRIVE.TRANS64 RZ, [R3+URZ+0x18050], R2 ;  /* 0x0180500203ff29a7 */ /* 0x0005e6000800003f */
[----:B------:R-:W-:-:S06]  /*7170*/  UISETP.NE.AND UP0, UPT, UR4, 0x2, UPT ;  /* 0x000000020400788c */ /* 0x000fcc000bf05270 */
[----:B------:R-:W-:-:S13]  /*7180*/  PLOP3.LUT P0, PT, PT, PT, UP0, 0x80, 0x0 ;  /* 0x000000000000781c */ /* 0x000fda0003f0f008 */
[----:B--2---:R-:W-:Y:S05]  /*7190*/  @P0 BRA `(.L_x_60) ;  /* 0x0000000000040947 */ /* 0x004fea0003800000 */
[----:B-1-3--:R-:W-:Y:S01]  /*71a0*/  BPT.TRAP 0x1 ;  /* 0x000000040000795c */ /* 0x00afe20000300000 */
.L_x_60:
[----:B------:R-:W-:-:S04]  /*71b0*/  LOP3.LUT P0, RZ, R6, 0x1f, RZ, 0xc0, !PT ;  /* 0x0000001f06ff7812 */ /* 0x000fc8000780c0ff */
[----:B------:R-:W-:-:S13]  /*71c0*/  PLOP3.LUT P0, PT, P0, P2, PT, 0x2a, 0x0 ;  /* 0x000000000000781c */ /* 0x000fda0000704572 */
[----:B------:R-:W-:Y:S05]  /*71d0*/  @P0 BRA `(.L_x_61) ;  /* 0x0000000000040947 */ /* 0x000fea0003800000 */
[----:B-1-3--:R-:W-:Y:S01]  /*71e0*/  BPT.TRAP 0x1 ;  /* 0x000000040000795c */ /* 0x00afe20000300000 */
.L_x_61:
[----:B------:R-:W-:Y:S01]  /*71f0*/  R2UR UR8, R3 ;  /* 0x00000000030872ca */ /* 0x000fe200000e0000 */
[----:B------:R-:W-:Y:S01]  /*7200*/  ULDC.64 UR4, c[0x0][0x198] ;  /* 0x0000660000047ab9 */ /* 0x000fe20000000a00 */
[----:B------:R-:W-:Y:S01]  /*7210*/  UMOV UR14, 0x0 ;  /* 0x00000000000e7882 */ /* 0x000fe20000000000 */
[----:B------:R-:W-:Y:S01]  /*7220*/  UIADD3 UR4, UP0, UR4, 0xf0, URZ ;  /* 0x000000f004047890 */ /* 0x000fe2000ff1e03f */
[----:B------:R-:W-:Y:S01]  /*7230*/  MOV R3, 0x1 ;  /* 0x0000000100037802 */ /* 0x000fe20000000f00 */
[----:B------:R-:W-:Y:S01]  /*7240*/  UMOV UR15, 0x10000000 ;  /* 0x10000000000f7882 */ /* 0x000fe20000000000 */
[----:B------:R-:W-:Y:S01]  /*7250*/  UMOV UR10, URZ ;  /* 0x0000003f000a7c82 */ /* 0x000fe20008000000 */
[----:B------:R-:W-:Y:S01]  /*7260*/  UIADD3.X UR5, URZ, UR5, URZ, UP0, !UPT ;  /* 0x000000053f057290 */ /* 0x000fe200087fe43f */
[----:B------:R-:W-:Y:S01]  /*7270*/  MOV R7, 0x40 ;  /* 0x0000004000077802 */ /* 0x000fe20000000f00 */
[----:B-1----:R-:W-:Y:S01]  /*7280*/  UMOV UR12, UR20 ;  /* 0x00000014000c7c82 */ /* 0x002fe20008000000 */
[----:B---3--:R-:W-:-:S03]  /*7290*/  UMOV UR13, UR21 ;  /* 0x00000015000d7c82 */ /* 0x008fc60008000000 */
[----:B------:R-:W-:-:S09]  /*72a0*/  UIADD3 UR9, UR8, 0x18050, URZ ;  /* 0x0001805008097890 */ /* 0x000fd2000fffe03f */
[----:B------:R2:W-:Y:S02]  /*72b0*/  UTMALDG.4D [UR8], [UR4], desc[UR14] ;  /* 0x00000e08040075b4 */ /* 0x0005e40008019000 */
[----:B--2---:R-:W-:Y:S01]  /*72c0*/  NOP ;  /* 0x0000000000007918 */ /* 0x004fe20000000000 */
.L_x_58:
[----:B-1-3--:R-:W-:Y:S05]  /*72d0*/  BSYNC B0 ;  /* 0x0000000000007941 */ /* 0x00afea0003800000 */
.L_x_57:
[----:B------:R-:W1:Y:S01]  /*72e0*/  LDC R2, c[0x0][0x28c] ;  /* 0x0000a300ff027b82 */ /* 0x000e620000000800 */
[----:B------:R-:W-:Y:S01]  /*72f0*/  BSSY B0, `(.L_x_62) ;  /* 0x0000023000007945 */ /* 0x000fe20003800000 */
[----:B-1----:R-:W-:-:S13]  /*7300*/  ISETP.GT.AND P4, PT, R2, RZ, P3 ;  /* 0x000000ff0200720c */ /* 0x002fda0001f84270 */
[----:B------:R-:W-:Y:S05]  /*7310*/  @!P4 BRA `(.L_x_63) ;  /* 0x000000000080c947 */ /* 0x000fea0003800000 */
[----:B------:R-:W1:Y:S01]  /*7320*/  S2R R5, SR_CgaCtaId ;  /* 0x0000000000057919 */ /* 0x000e620000008800 */
[----:B------:R-:W-:-:S04]  /*7330*/  MOV R0, 0x400 ;  /* 0x0000040000007802 */ /* 0x000fc80000000f00 */
[----:B-1----:R-:W-:Y:S02]  /*7340*/  LEA R5, R5, R0, 0x18 ;  /* 0x0000000005057211 */ /* 0x002fe400078ec0ff */
[----:B------:R-:W-:-:S04]  /*7350*/  MOV R0, 0x1 ;  /* 0x0000000100007802 */ /* 0x000fc80000000f00 */
[----:B------:R-:W-:-:S04]  /*7360*/  SHF.L.U32 R0, R0, 0x1f, RZ ;  /* 0x0000001f00007819 */ /* 0x000fc800000006ff */
[----:B------:R-:W1:Y:S02]  /*7370*/  SYNCS.PHASECHK.TRANS64.TRYWAIT P0, [R5+URZ+0x18028], R0 ;  /* 0x01802800050075a7 */ /* 0x000e64000800017f */
[----:B-1----:R-:W-:Y:S05]  /*7380*/  @!P0 BRA `(.L_x_64) ;  /* 0x0000000c00dc8947 */ /* 0x002fea0003800000 */
.L_x_96:
[----:B------:R-:W-:Y:S01]  /*7390*/  ULOP3.LUT UR4, UR6, 0x2, URZ, 0xfc, !UPT ;  /* 0x0000000206047892 */ /* 0x000fe2000f8efc3f */
[----:B-1----:R-:W-:-:S03]  /*73a0*/  @P2 MOV R0, 0x4000 ;  /* 0x0000400000002802 */ /* 0x002fc60000000f00 */
[----:B------:R-:W-:Y:S01]  /*73b0*/  UPRMT UR4, UR4, 0x9910, URZ ;  /* 0x0000991004047896 */ /* 0x000fe2000800003f */
[----:B------:R1:W-:Y:S03]  /*73c0*/  @P2 SYNCS.ARRIVE.TRANS64 RZ, [R5+URZ+0x18000], R0 ;  /* 0x0180000005ff29a7 */ /* 0x0003e6000800003f */
[----:B------:R-:W-:-:S06]  /*73d0*/  UISETP.NE.AND UP0, UPT, UR4, 0x2, UPT ;  /* 0x000000020400788c */ /* 0x000fcc000bf05270 */
[----:B------:R-:W-:-:S13]  /*73e0*/  PLOP3.LUT P0, PT, PT, PT, UP0, 0x80, 0x0 ;  /* 0x000000000000781c */ /* 0x000fda0003f0f008 */
[----:B-1----:R-:W-:Y:S05]  /*73f0*/  @P0 BRA `(.L_x_65) ;  /* 0x0000000000040947 */ /* 0x002fea0003800000 */
[----:B------:R-:W-:Y:S01]  /*7400*/  BPT.TRAP 0x1 ;  /* 0x000000040000795c */ /* 0x000fe20000300000 */
.L_x_65:
[----:B------:R-:W-:-:S04]  /*7410*/  LOP3.LUT P0, RZ, R6, 0x1f, RZ, 0xc0, !PT ;  /* 0x0000001f06ff7812 */ /* 0x000fc8000780c0ff */
[----:B------:R-:W-:-:S13]  /*7420*/  PLOP3.LUT P0, PT, P0, P2, PT, 0x2a, 0x0 ;  /* 0x000000000000781c */ /* 0x000fda0000704572 */
[----:B------:R-:W-:Y:S05]  /*7430*/  @P0 BRA `(.L_x_66) ;  /* 0x0000000000040947 */ /* 0x000fea0003800000 */
[----:B------:R-:W-:Y:S01]  /*7440*/  BPT.TRAP 0x1 ;  /* 0x000000040000795c */ /* 0x000fe20000300000 */
.L_x_66:
        /* <DEDUP_REMOVED lines=8> */
[----:B------:R-:W-:-:S05]  /*74d0*/  UMOV UR19, URZ ;  /* 0x0000003f00137c82 */ /* 0x000fca0008000000 */
[----:B------:R-:W-:Y:S02]  /*74e0*/  UIADD3 UR16, UR17, 0x4000, URZ ;  /* 0x0000400011107890 */ /* 0x000fe4000fffe03f */
[----:B------:R-:W-:-:S09]  /*74f0*/  UIADD3 UR17, UR17, 0x18000, URZ ;  /* 0x0001800011117890 */ /* 0x000fd2000fffe03f */
[----:B------:R1:W-:Y:S02]  /*7500*/  UTMALDG.4D [UR16], [UR4], desc[UR8] ;  /* 0x00000810040075b4 */ /* 0x0003e40008019000 */
[----:B-1----:R-:W-:Y:S01]  /*7510*/  NOP ;  /* 0x0000000000007918 */ /* 0x002fe20000000000 */
.L_x_63:
[----:B------:R-:W-:Y:S05]  /*7520*/  BSYNC B0 ;  /* 0x0000000000007941 */ /* 0x000fea0003800000 */
.L_x_62:
[----:B------:R-:W-:Y:S04]  /*7530*/  BSSY B0, `(.L_x_67) ;  /* 0x0000025000007945 */ /* 0x000fe80003800000 */
[----:B------:R-:W-:Y:S05]  /*7540*/  @!P3 BRA `(.L_x_68) ;  /* 0x00000000008cb947 */ /* 0x000fea0003800000 */
[----:B------:R-:W1:Y:S01]  /*7550*/  S2R R5, SR_CgaCtaId ;  /* 0x0000000000057919 */ /* 0x000e620000008800 */
[----:B------:R-:W-:-:S04]  /*7560*/  MOV R4, 0x400 ;  /* 0x0000040000047802 */ /* 0x000fc80000000f00 */
[----:B-1----:R-:W-:Y:S02]  /*7570*/  LEA R8, R5, R4, 0x18 ;  /* 0x0000000405087211 */ /* 0x002fe400078ec0ff */
[----:B------:R-:W-:Y:S02]  /*7580*/  MOV R5, 0x1 ;  /* 0x0000000100057802 */ /* 0x000fe40000000f00 */
[----:B------:R-:W-:Y:S02]  /*7590*/  LEA R4, R3, R8, 0x3 ;  /* 0x0000000803047211 */ /* 0x000fe400078e18ff */
[----:B------:R-:W-:-:S04]  /*75a0*/  SHF.L.U32 R5, R5, 0x1f, RZ ;  /* 0x0000001f05057819 */ /* 0x000fc800000006ff */
[----:B------:R-:W1:Y:S02]  /*75b0*/  SYNCS.PHASECHK.TRANS64.TRYWAIT P0, [R4+URZ+0x18060], R5 ;  /* 0x01806005040075a7 */ /* 0x000e64000800017f */
[----:B-1----:R-:W-:Y:S05]  /*75c0*/  @!P0 BRA `(.L_x_69) ;  /* 0x0000000c00608947 */ /* 0x002fea0003800000 */
.L_x_97:
        /* <DEDUP_REMOVED lines=8> */
.L_x_70:
[----:B------:R-:W-:-:S04]  /*7650*/  LOP3.LUT P0, RZ, R6, 0x1f, RZ, 0xc0, !PT ;  /* 0x0000001f06ff7812 */ /* 0x000fc8000780c0ff */
[----:B------:R-:W-:-:S13]  /*7660*/  PLOP3.LUT P0, PT, P0, P2, PT, 0x2a, 0x0 ;  /* 0x000000000000781c */ /* 0x000fda0000704572 */
[----:B------:R-:W-:Y:S05]  /*7670*/  @P0 BRA `(.L_x_71) ;  /* 0x0000000000040947 */ /* 0x000fea0003800000 */
[----:B------:R-:W-:Y:S01]  /*7680*/  BPT.TRAP 0x1 ;  /* 0x000000040000795c */ /* 0x000fe20000300000 */
.L_x_71:
[----:B------:R-:W-:Y:S01]  /*7690*/  R2UR UR16, R3 ;  /* 0x00000000031072ca */ /* 0x000fe200000e0000 */
[----:B------:R-:W-:Y:S01]  /*76a0*/  ULDC.64 UR8, c[0x0][0x198] ;  /* 0x0000660000087ab9 */ /* 0x000fe20000000a00 */
[----:B------:R-:W-:Y:S01]  /*76b0*/  R2UR UR4, R8 ;  /* 0x00000000080472ca */ /* 0x000fe200000e0000 */
[----:B------:R-:W-:Y:S01]  /*76c0*/  UIADD3 UR8, UP0, UR8, 0xf0, URZ ;  /* 0x000000f008087890 */ /* 0x000fe2000ff1e03f */
[----:B------:R-:W-:Y:S01]  /*76d0*/  R2UR UR19, R7 ;  /* 0x00000000071372ca */ /* 0x000fe200000e0000 */
[----:B------:R-:W-:Y:S01]  /*76e0*/  UMOV UR5, 0x10000000 ;  /* 0x1000000000057882 */ /* 0x000fe20000000000 */
[----:B------:R-:W-:Y:S01]  /*76f0*/  R2UR UR17, R4 ;  /* 0x00000000041172ca */ /* 0x000fe200000e0000 */
[----:B------:R-:W-:Y:S01]  /*7700*/  UIADD3.X UR9, URZ, UR9, URZ, UP0, !UPT ;  /* 0x000000093f097290 */ /* 0x000fe200087fe43f */
[----:B------:R-:W-:-:S07]  /*7710*/  UMOV UR18, URZ ;  /* 0x0000003f00127c82 */ /* 0x000fce0008000000 */
[----:B------:R-:W-:Y:S02]  /*7720*/  ULEA UR16, UR16, UR4, 0xd ;  /* 0x0000000410107291 */ /* 0x000fe4000f8e683f */
[----:B------:R-:W-:Y:S02]  /*7730*/  UIADD3 UR19, UR11, UR19, URZ ;  /* 0x000000130b137290 */ /* 0x000fe4000fffe03f */
[----:B------:R-:W-:Y:S01]  /*7740*/  UIADD3 UR17, UR17, 0x18050, URZ ;  /* 0x0001805011117890 */ /* 0x000fe2000fffe03f */
[----:B------:R-:W-:-:S08]  /*7750*/  UMOV UR4, 0x0 ;  /* 0x0000000000047882 */ /* 0x000fd00000000000 */
[----:B------:R1:W-:Y:S02]  /*7760*/  UTMALDG.4D [UR16], [UR8], desc[UR4] ;  /* 0x00000410080075b4 */ /* 0x0003e40008019000 */
[----:B-1----:R-:W-:Y:S01]  /*7770*/  NOP ;  /* 0x0000000000007918 */ /* 0x002fe20000000000 */
.L_x_68:
[----:B------:R-:W-:Y:S05]  /*7780*/  BSYNC B0 ;  /* 0x0000000000007941 */ /* 0x000fea0003800000 */
.L_x_67:
[----:B------:R-:W-:Y:S01]  /*7790*/  BSSY B0, `(.L_x_72) ;  /* 0x0000027000007945 */ /* 0x000fe20003800000 */
[----:B------:R-:W-:-:S03]  /*77a0*/  MOV R8, RZ ;  /* 0x000000ff00087202 */ /* 0x000fc60000000f00 */
        /* <DEDUP_REMOVED lines=9> */
.L_x_98:
        /* <DEDUP_REMOVED lines=8> */
.L_x_75:
[----:B------:R-:W-:-:S04]  /*78c0*/  LOP3.LUT P0, RZ, R6, 0x1f, RZ, 0xc0, !PT ;  /* 0x0000001f06ff7812 */ /* 0x000fc8000780c0ff */
[----:B------:R-:W-:-:S13]  /*78d0*/  PLOP3.LUT P0, PT, P0, P2, PT, 0x2a, 0x0 ;  /* 0x000000000000781c */ /* 0x000fda0000704572 */
[----:B------:R-:W-:Y:S05]  /*78e0*/  @P0 BRA `(.L_x_76) ;  /* 0x0000000000040947 */ /* 0x000fea0003800000 */
[----:B------:R-:W-:Y:S01]  /*78f0*/  BPT.TRAP 0x1 ;  /* 0x000000040000795c */ /* 0x000fe20000300000 */
.L_x_76:
[C---:B------:R-:W-:Y:S01]  /*7900*/  LEA R5, R0.reuse, R5, 0xe ;  /* 0x0000000500057211 */ /* 0x040fe200078e70ff */
[----:B------:R-:W-:Y:S01]  /*7910*/  ULDC.64 UR4, c[0x0][0x198] ;  /* 0x0000660000047ab9 */ /* 0x000fe20000000a00 */
[----:B------:R-:W-:Y:S01]  /*7920*/  R2UR UR17, R3 ;  /* 0x00000000031172ca */ /* 0x000fe200000e0000 */
[----:B------:R-:W-:Y:S01]  /*7930*/  UIADD3 UR4, UP0, UR4, 0x2f0, URZ ;  /* 0x000002f004047890 */ /* 0x000fe2000ff1e03f */
[----:B------:R-:W-:Y:S01]  /*7940*/  R2UR UR16, R5 ;  /* 0x00000000051072ca */ /* 0x000fe200000e0000 */
[----:B------:R-:W-:Y:S01]  /*7950*/  UMOV UR8, 0x0 ;  /* 0x0000000000087882 */ /* 0x000fe20000000000 */
[----:B------:R-:W-:Y:S01]  /*7960*/  UMOV UR9, 0x10000000 ;  /* 0x1000000000097882 */ /* 0x000fe20000000000 */
[----:B------:R-:W-:Y:S01]  /*7970*/  UIADD3.X UR5, URZ, UR5, URZ, UP0, !UPT ;  /* 0x000000053f057290 */ /* 0x000fe200087fe43f */
[----:B------:R-:W-:Y:S01]  /*7980*/  IADD3 R0, R0, 0x1, RZ ;  /* 0x0000000100007810 */ /* 0x000fe20007ffe0ff */
[----:B------:R-:W-:Y:S01]  /*7990*/  UMOV UR18, URZ ;  /* 0x0000003f00127c82 */ /* 0x000fe20008000000 */
[----:B------:R-:W-:Y:S01]  /*79a0*/  UMOV UR19, URZ ;  /* 0x0000003f00137c82 */ /* 0x000fe20008000000 */
[----:B------:R-:W-:-:S04]  /*79b0*/  MOV R8, 0x1 ;  /* 0x0000000100087802 */ /* 0x000fc80000000f00 */
[----:B------:R-:W-:Y:S02]  /*79c0*/  UIADD3 UR17, UR17, 0x18000, URZ ;  /* 0x0001800011117890 */ /* 0x000fe4000fffe03f */
[----:B------:R-:W-:-:S09]  /*79d0*/  UIADD3 UR16, UR16, 0x4000, URZ ;  /* 0x0000400010107890 */ /* 0x000fd2000fffe03f */
[----:B------:R1:W-:Y:S02]  /*79e0*/  UTMALDG.4D [UR16], [UR4], desc[UR8] ;  /* 0x00000810040075b4 */ /* 0x0003e40008019000 */
[----:B-1----:R-:W-:Y:S01]  /*79f0*/  NOP ;  /* 0x0000000000007918 */ /* 0x002fe20000000000 */
.L_x_73:
[----:B------:R-:W-:Y:S05]  /*7a00*/  BSYNC B0 ;  /* 0x0000000000007941 */ /* 0x000fea0003800000 */
.L_x_72:
[----:B------:R-:W-:-:S13]  /*7a10*/  ISETP.GE.AND P0, PT, R2, 0x81, PT ;  /* 0x000000810200780c */ /* 0x000fda0003f06270 */
[----:B------:R-:W-:Y:S05]  /*7a20*/  @!P0 EXIT ;  /* 0x000000000000894d */ /* 0x000fea0003800000 */
[----:B------:R-:W-:Y:S01]  /*7a30*/  IADD3 R2, R2, 0x7f, RZ ;  /* 0x0000007f02027810 */ /* 0x000fe20007ffe0ff */
[----:B------:R-:W-:Y:S01]  /*7a40*/  BSSY B0, `(.L_x_77) ;  /* 0x000005b000007945 */ /* 0x000fe20003800000 */
[----:B------:R-:W-:Y:S02]  /*7a50*/  LOP3.LUT P0, RZ, R6, 0x1f, RZ, 0xc0, !PT ;  /* 0x0000001f06ff7812 */ /* 0x000fe4000780c0ff */
[----:B------:R-:W-:Y:S02]  /*7a60*/  SHF.R.S32.HI R3, RZ, 0x1f, R2 ;  /* 0x0000001fff037819 */ /* 0x000fe40000011402 */
[----:B------:R-:W-:Y:S02]  /*7a70*/  PLOP3.LUT P0, PT, P0, P2, PT, 0x2a, 0x0 ;  /* 0x000000000000781c */ /* 0x000fe40000704572 */
[----:B------:R-:W-:Y:S02]  /*7a80*/  LEA.HI R3, R3, R2, RZ, 0x7 ;  /* 0x0000000203037211 */ /* 0x000fe400078f38ff */
[----:B------:R-:W-:-:S02]  /*7a90*/  MOV R2, UR6 ;  /* 0x0000000600027c02 */ /* 0x000fc40008000f00 */
[----:B------:R-:W-:Y:S02]  /*7aa0*/  SHF.R.S32.HI R3, RZ, 0x7, R3 ;  /* 0x00000007ff037819 */ /* 0x000fe40000011403 */
[----:B------:R-:W-:Y:S02]  /*7ab0*/  LOP3.LUT R2, R2, 0x2, RZ, 0xfc, !PT ;  /* 0x0000000202027812 */ /* 0x000fe400078efcff */
[----:B------:R-:W-:Y:S02]  /*7ac0*/  SHF.L.U32 R4, R3, 0x1, RZ ;  /* 0x0000000103047819 */ /* 0x000fe400000006ff */
[----:B------:R-:W-:-:S07]  /*7ad0*/  MOV R3, 0x1 ;  /* 0x0000000100037802 */ /* 0x000fce0000000f00 */
.L_x_88:
[----:B------:R-:W-:Y:S04]  /*7ae0*/  BSSY B1, `(.L_x_78) ;  /* 0x0000025000017945 */ /* 0x000fe80003800000 */
[----:B------:R-:W-:Y:S05]  /*7af0*/  @!P3 BRA `(.L_x_79) ;  /* 0x00000000008cb947 */ /* 0x000fea0003800000 */
[----:B------:R-:W1:Y:S01]  /*7b00*/  S2R R6, SR_CgaCtaId ;  /* 0x0000000000067919 */ /* 0x000e620000008800 */
[----:B------:R-:W-:-:S04]  /*7b10*/  MOV R5, 0x400 ;  /* 0x0000040000057802 */ /* 0x000fc80000000f00 */
[----:B-1----:R-:W-:Y:S02]  /*7b20*/  LEA R7, R6, R5, 0x18 ;  /* 0x0000000506077211 */ /* 0x002fe400078ec0ff */
[----:B------:R-:W-:Y:S02]  /*7b30*/  SHF.L.U32 R5, R3, 0x1f, RZ ;  /* 0x0000001f03057819 */ /* 0x000fe400000006ff */
[----:B------:R-:W-:-:S04]  /*7b40*/  LEA R6, R0, R7, 0x3 ;  /* 0x0000000700067211 */ /* 0x000fc800078e18ff */
[----:B------:R-:W1:Y:S02]  /*7b50*/  SYNCS.PHASECHK.TRANS64.TRYWAIT P4, [R6+URZ+0x18028], R5 ;  /* 0x01802805060075a7 */ /* 0x000e64000808017f */
[----:B-1----:R-:W-:Y:S05]  /*7b60*/  @!P4 BRA `(.L_x_80) ;  /* 0x000000080020c947 */ /* 0x002fea0003800000 */
.L_x_99:
[----:B-1----:R-:W-:-:S04]  /*7b70*/  @P2 MOV R5, 0x4000 ;  /* 0x0000400000052802 */ /* 0x002fc80000000f00 */
[----:B------:R1:W-:Y:S02]  /*7b80*/  @P2 SYNCS.ARRIVE.TRANS64 RZ, [R6+URZ+0x18000], R5 ;  /* 0x0180000506ff29a7 */ /* 0x0003e4000800003f */
[----:B-1----:R-:W-:-:S04]  /*7b90*/  PRMT R5, R2, 0x9910, RZ ;  /* 0x0000991002057816 */ /* 0x002fc800000000ff */
[----:B------:R-:W-:-:S13]  /*7ba0*/  ISETP.NE.AND P4, PT, R5, 0x2, PT ;  /* 0x000000020500780c */ /* 0x000fda0003f85270 */
[----:B------:R-:W-:Y:S05]  /*7bb0*/  @P4 BRA `(.L_x_81) ;  /* 0x0000000000044947 */ /* 0x000fea0003800000 */
[----:B------:R-:W-:Y:S01]  /*7bc0*/  BPT.TRAP 0x1 ;  /* 0x000000040000795c */ /* 0x000fe20000300000 */
.L_x_81:
[----:B------:R-:W-:Y:S05]  /*7bd0*/  @P0 BRA `(.L_x_82) ;  /* 0x0000000000040947 */ /* 0x000fea0003800000 */
[----:B------:R-:W-:Y:S01]  /*7be0*/  BPT.TRAP 0x1 ;  /* 0x000000040000795c */ /* 0x000fe20000300000 */
.L_x_82:
[----:B------:R-:W-:Y:S01]  /*7bf0*/  LEA R7, R0, R7, 0xe ;  /* 0x0000000700077211 */ /* 0x000fe200078e70ff */
[----:B------:R-:W-:Y:S01]  /*7c00*/  ULDC.64 UR4, c[0x0][0x198] ;  /* 0x0000660000047ab9 */ /* 0x000fe20000000a00 */
[----:B------:R-:W-:Y:S01]  /*7c10*/  R2UR UR17, R6 ;  /* 0x00000000061172ca */ /* 0x000fe200000e0000 */
[----:B------:R-:W-:Y:S01]  /*7c20*/  UIADD3 UR4, UP0, UR4, 0x1f0, URZ ;  /* 0x000001f004047890 */ /* 0x000fe2000ff1e03f */
[----:B------:R-:W-:Y:S01]  /*7c30*/  R2UR UR16, R7 ;  /* 0x00000000071072ca */ /* 0x000fe200000e0000 */
[----:B------:R-:W-:Y:S01]  /*7c40*/  UMOV UR8, 0x0 ;  /* 0x0000000000087882 */ /* 0x000fe20000000000 */
[----:B------:R-:W-:Y:S01]  /*7c50*/  R2UR UR19, R8 ;  /* 0x00000000081372ca */ /* 0x000fe200000e0000 */
[----:B------:R-:W-:Y:S01]  /*7c60*/  UIADD3.X UR5, URZ, UR5, URZ, UP0, !UPT ;  /* 0x000000053f057290 */ /* 0x000fe200087fe43f */
[----:B------:R-:W-:Y:S01]  /*7c70*/  IADD3 R5, R0, 0x1, RZ ;  /* 0x0000000100057810 */ /* 0x000fe20007ffe0ff */
[----:B------:R-:W-:Y:S01]  /*7c80*/  UMOV UR9, 0x10000000 ;  /* 0x1000000000097882 */ /* 0x000fe20000000000 */
[----:B------:R-:W-:-:S02]  /*7c90*/  UMOV UR18, URZ ;  /* 0x0000003f00127c82 */ /* 0x000fc40008000000 */
[----:B------:R-:W-:-:S03]  /*7ca0*/  ISETP.NE.AND P4, PT, R5, 0x5, PT ;  /* 0x000000050500780c */ /* 0x000fc60003f85270 */
[----:B------:R-:W-:Y:S01]  /*7cb0*/  UIADD3 UR17, UR17, 0x18000, URZ ;  /* 0x0001800011117890 */ /* 0x000fe2000fffe03f */
[----:B------:R-:W-:Y:S01]  /*7cc0*/  SEL R0, RZ, 0x1, P4 ;  /* 0x00000001ff007807 */ /* 0x000fe20002000000 */
[----:B------:R-:W-:Y:S02]  /*7cd0*/  UIADD3 UR16, UR16, 0x4000, URZ ;  /* 0x0000400010107890 */ /* 0x000fe4000fffe03f */
[----:B------:R-:W-:Y:S01]  /*7ce0*/  USHF.L.U32 UR19, UR19, 0x7, URZ ;  /* 0x0000000713137899 */ /* 0x000fe2000800063f */
[----:B------:R-:W-:Y:S02]  /*7cf0*/  LOP3.LUT R3, R3, R0, RZ, 0x3c, !PT ;  /* 0x0000000003037212 */ /* 0x000fe400078e3cff */
[----:B------:R-:W-:-:S06]  /*7d00*/  SEL R0, R5, RZ, P4 ;  /* 0x000000ff05007207 */ /* 0x000fcc0002000000 */
[----:B------:R1:W-:Y:S02]  /*7d10*/  UTMALDG.4D [UR16], [UR4], desc[UR8] ;  /* 0x00000810040075b4 */ /* 0x0003e40008019000 */
[----:B-1----:R-:W-:Y:S01]  /*7d20*/  NOP ;  /* 0x0000000000007918 */ /* 0x002fe20000000000 */
.L_x_79:
[----:B------:R-:W-:Y:S05]  /*7d30*/  BSYNC B1 ;  /* 0x0000000000017941 */ /* 0x000fea0003800000 */
.L_x_78:
[----:B------:R-:W-:Y:S01]  /*7d40*/  ISETP.LT.OR P4, PT, R4, 0x4, !P3 ;  /* 0x000000040400780c */ /* 0x000fe20005f81670 */
[----:B------:R-:W-:-:S12]  /*7d50*/  BSSY B1, `(.L_x_83) ;  /* 0x0000026000017945 */ /* 0x000fd80003800000 */
[----:B------:R-:W-:Y:S05]  /*7d60*/  @P4 BRA `(.L_x_84) ;  /* 0x0000000000904947 */ /* 0x000fea0003800000 */
[----:B------:R-:W1:Y:S01]  /*7d70*/  S2R R6, SR_CgaCtaId ;  /* 0x0000000000067919 */ /* 0x000e620000008800 */
[----:B------:R-:W-:Y:S02]  /*7d80*/  MOV R5, 0x400 ;  /* 0x0000040000057802 */ /* 0x000fe40000000f00 */
[----:B------:R-:W-:Y:S02]  /*7d90*/  SHF.L.U32 R7, R3, 0x1f, RZ ;  /* 0x0000001f03077819 */ /* 0x000fe400000006ff */
[----:B-1----:R-:W-:-:S04]  /*7da0*/  LEA R5, R6, R5, 0x18 ;  /* 0x0000000506057211 */ /* 0x002fc800078ec0ff */
[----:B------:R-:W-:-:S04]  /*7db0*/  LEA R6, R0, R5, 0x3 ;  /* 0x0000000500067211 */ /* 0x000fc800078e18ff */
[----:B------:R-:W1:Y:S02]  /*7dc0*/  SYNCS.PHASECHK.TRANS64.TRYWAIT P4, [R6+URZ+0x18028], R7 ;  /* 0x01802807060075a7 */ /* 0x000e64000808017f */
[----:B-1----:R-:W-:Y:S05]  /*7dd0*/  @!P4 BRA `(.L_x_85) ;  /* 0x000000040098c947 */ /* 0x002fea0003800000 */
.L_x_100:
[----:B-1----:R-:W-:-:S04]  /*7de0*/  @P1 MOV R7, 0x4000 ;  /* 0x0000400000071802 */ /* 0x002fc80000000f00 */
[----:B------:R1:W-:Y:S02]  /*7df0*/  @P1 SYNCS.ARRIVE.TRANS64 RZ, [R6+URZ+0x18000], R7 ;  /* 0x0180000706ff19a7 */ /* 0x0003e4000800003f */
[----:B-1----:R-:W-:-:S04]  /*7e00*/  PRMT R7, R2, 0x9910, RZ ;  /* 0x0000991002077816 */ /* 0x002fc800000000ff */
[----:B------:R-:W-:-:S13]  /*7e10*/  ISETP.NE.AND P4, PT, R7, 0x2, PT ;  /* 0x000000020700780c */ /* 0x000fda0003f85270 */
[----:B------:R-:W-:Y:S05]  /*7e20*/  @P4 BRA `(.L_x_86) ;  /* 0x0000000000044947 */ /* 0x000fea0003800000 */
[----:B------:R-:W-:Y:S01]  /*7e30*/  BPT.TRAP 0x1 ;  /* 0x000000040000795c */ /* 0x000fe20000300000 */
.L_x_86:
[----:B------:R-:W-:Y:S05]  /*7e40*/  @P0 BRA `(.L_x_87) ;  /* 0x0000000000040947 */ /* 0x000fea0003800000 */
[----:B------:R-:W-:Y:S01]  /*7e50*/  BPT.TRAP 0x1 ;  /* 0x000000040000795c */ /* 0x000fe20000300000 */
.L_x_87:
        /* <DEDUP_REMOVED lines=10> */
[----:B------:R-:W-:Y:S01]  /*7f00*/  UMOV UR18, URZ ;  /* 0x0000003f00127c82 */ /* 0x000fe20008000000 */
[----:B------:R-:W-:-:S02]  /*7f10*/  IADD3 R8, R8, 0x1, RZ ;  /* 0x0000000108087810 */ /* 0x000fc40007ffe0ff */
[C---:B------:R-:W-:Y:S02]  /*7f20*/  ISETP.NE.AND P4, PT, R0.reuse, 0x5, PT ;  /* 0x000000050000780c */ /* 0x040fe40003f85270 */
[----:B------:R-:W-:Y:S02]  /*7f30*/  UIADD3 UR17, UR17, 0x18000, URZ ;  /* 0x0001800011117890 */ /* 0x000fe4000fffe03f */
[----:B------:R-:W-:Y:S01]  /*7f40*/  UIADD3 UR16, UR16, 0x4000, URZ ;  /* 0x0000400010107890 */ /* 0x000fe2000fffe03f */
[----:B------:R-:W-:Y:S01]  /*7f50*/  SEL R6, RZ, 0x1, P4 ;  /* 0x00000001ff067807 */ /* 0x000fe20002000000 */
[----:B------:R-:W-:Y:S01]  /*7f60*/  USHF.L.U32 UR19, UR19, 0x7, URZ ;  /* 0x0000000713137899 */ /* 0x000fe2000800063f */
[----:B------:R-:W-:Y:S02]  /*7f70*/  SEL R0, R0, RZ, P4 ;  /* 0x000000ff00007207 */ /* 0x000fe40002000000 */
[----:B------:R-:W-:-:S06]  /*7f80*/  LOP3.LUT R3, R3, R6, RZ, 0x3c, !PT ;  /* 0x0000000603037212 */ /* 0x000fcc00078e3cff */
[----:B------:R1:W-:Y:S02]  /*7f90*/  UTMALDG.4D [UR16], [UR4], desc[UR8] ;  /* 0x00000810040075b4 */ /* 0x0003e40008019000 */
[----:B-1----:R-:W-:Y:S01]  /*7fa0*/  NOP ;  /* 0x0000000000007918 */ /* 0x002fe20000000000 */
.L_x_84:
[----:B------:R-:W-:Y:S05]  /*7fb0*/  BSYNC B1 ;  /* 0x0000000000017941 */ /* 0x000fea0003800000 */
.L_x_83:
[C---:B------:R-:W-:Y:S02]  /*7fc0*/  ISETP.GT.AND P4, PT, R4.reuse, 0x4, PT ;  /* 0x000000040400780c */ /* 0x040fe40003f84270 */
[----:B------:R-:W-:-:S11]  /*7fd0*/  IADD3 R4, R4, -0x2, RZ ;  /* 0xfffffffe04047810 */ /* 0x000fd60007ffe0ff */
[----:B------:R-:W-:Y:S05]  /*7fe0*/  @P4 BRA `(.L_x_88) ;  /* 0xfffffff800bc4947 */ /* 0x000fea000383ffff */
[----:B------:R-:W-:Y:S05]  /*7ff0*/  BSYNC B0 ;  /* 0x0000000000007941 */ /* 0x000fea0003800000 */
.L_x_77:
[----:B------:R-:W-:Y:S05]  /*8000*/  EXIT ;  /* 0x000000000000794d */ /* 0x000fea0003800000 */
.L_x_15:
[----:B--2---:R-:W-:-:S04]  /*8010*/  MOV R3, UR7 ;  /* 0x0000000700037c02 */ /* 0x004fc80008000f00 */
[----:B------:R2:W3:Y:S03]  /*8020*/  SYNCS.PHASECHK.TRANS64.TRYWAIT P1, [R3+URZ+0x18050], R0 ;  /* 0x01805000030075a7 */ /* 0x0004e6000802017f */
[----:B---3--:R-:W-:Y:S05]  /*8030*/  @!P1 NANOSLEEP.SYNCS 0x989680 ;  /* 0x009896800000995d */ /* 0x008fea0003900000 */
[----:B------:R-:W3:Y:S02]  /*8040*/  @!P1 SYNCS.PHASECHK.TRANS64 P1, [R3+URZ+0x18050], R0 ;  /* 0x01805000030095a7 */ /* 0x000ee4000802007f */
[----:B---3--:R-:W-:Y:S05]  /*8050*/  @!P1 BRA `(.L_x_15) ;  /* 0xfffffffc00ec9947 */ /* 0x008fea000383ffff */
[----:B------:R-:W-:Y:S05]  /*8060*/  BRA `(.L_x_89) ;  /* 0xffffff8c00307947 */ /* 0x000fea000383ffff */
.L_x_17:
[----:B--2---:R-:W-:-:S04]  /*8070*/  MOV R3, UR36 ;  /* 0x0000002400037c02 */ /* 0x004fc80008000f00 */
[----:B------:R2:W3:Y:S03]  /*8080*/  SYNCS.PHASECHK.TRANS64.TRYWAIT P1, [R3+URZ+0x18000], R0 ;  /* 0x01800000030075a7 */ /* 0x0004e6000802017f */
[----:B---3--:R-:W-:Y:S05]  /*8090*/  @!P1 NANOSLEEP.SYNCS 0x989680 ;  /* 0x009896800000995d */ /* 0x008fea0003900000 */
[----:B------:R-:W3:Y:S02]  /*80a0*/  @!P1 SYNCS.PHASECHK.TRANS64 P1, [R3+URZ+0x18000], R0 ;  /* 0x01800000030095a7 */ /* 0x000ee4000802007f */
[----:B---3--:R-:W-:Y:S05]  /*80b0*/  @!P1 BRA `(.L_x_17) ;  /* 0xfffffffc00ec9947 */ /* 0x008fea000383ffff */
[----:B------:R-:W-:Y:S05]  /*80c0*/  BRA `(.L_x_90) ;  /* 0xffffff8c002c7947 */ /* 0x000fea000383ffff */
.L_x_18:
[----:B--2---:R-:W-:-:S04]  /*80d0*/  MOV R3, UR10 ;  /* 0x0000000a00037c02 */ /* 0x004fc80008000f00 */
[----:B------:R2:W3:Y:S03]  /*80e0*/  SYNCS.PHASECHK.TRANS64.TRYWAIT P1, [R3+URZ], R2 ;  /* 0x00000002030075a7 */ /* 0x0004e6000802017f */
[----:B---3--:R-:W-:Y:S05]  /*80f0*/  @!P1 NANOSLEEP.SYNCS 0x989680 ;  /* 0x009896800000995d */ /* 0x008fea0003900000 */
[----:B------:R-:W3:Y:S02]  /*8100*/  @!P1 SYNCS.PHASECHK.TRANS64 P1, [R3+URZ], R2 ;  /* 0x00000002030095a7 */ /* 0x000ee4000802007f */
[----:B---3--:R-:W-:Y:S05]  /*8110*/  @!P1 BRA `(.L_x_18) ;  /* 0xfffffffc00ec9947 */ /* 0x008fea000383ffff */
[----:B------:R-:W-:Y:S05]  /*8120*/  BRA `(.L_x_91) ;  /* 0xffffff8c00387947 */ /* 0x000fea000383ffff */
.L_x_20:
[----:B-1----:R-:W-:-:S04]  /*8130*/  MOV R5, UR36 ;  /* 0x0000002400057c02 */ /* 0x002fc80008000f00 */
[----:B------:R1:W2:Y:S03]  /*8140*/  SYNCS.PHASECHK.TRANS64.TRYWAIT P1, [R5+URZ+0x18008], R0 ;  /* 0x01800800050075a7 */ /* 0x0002a6000802017f */
[----:B--2---:R-:W-:Y:S05]  /*8150*/  @!P1 NANOSLEEP.SYNCS 0x989680 ;  /* 0x009896800000995d */ /* 0x004fea0003900000 */
[----:B------:R-:W2:Y:S02]  /*8160*/  @!P1 SYNCS.PHASECHK.TRANS64 P1, [R5+URZ+0x18008], R0 ;  /* 0x01800800050095a7 */ /* 0x000ea4000802007f */
[----:B--2---:R-:W-:Y:S05]  /*8170*/  @!P1 BRA `(.L_x_20) ;  /* 0xfffffffc00ec9947 */ /* 0x004fea000383ffff */
[----:B------:R-:W-:Y:S05]  /*8180*/  BRA `(.L_x_92) ;  /* 0xffffffac00787947 */ /* 0x000fea000383ffff */
.L_x_25:
[----:B-1----:R-:W-:-:S04]  /*8190*/  MOV R4, UR6 ;  /* 0x0000000600047c02 */ /* 0x002fc80008000f00 */
[----:B------:R1:W2:Y:S03]  /*81a0*/  SYNCS.PHASECHK.TRANS64.TRYWAIT P2, [R4+URZ+0x18000], R3 ;  /* 0x01800003040075a7 */ /* 0x0002a6000804017f */
[----:B--2---:R-:W-:Y:S05]  /*81b0*/  @!P2 NANOSLEEP.SYNCS 0x989680 ;  /* 0x009896800000a95d */ /* 0x004fea0003900000 */
[----:B------:R-:W2:Y:S02]  /*81c0*/  @!P2 SYNCS.PHASECHK.TRANS64 P2, [R4+URZ+0x18000], R3 ;  /* 0x018000030400a5a7 */ /* 0x000ea4000804007f */
[----:B--2---:R-:W-:Y:S05]  /*81d0*/  @!P2 BRA `(.L_x_25) ;  /* 0xfffffffc00eca947 */ /* 0x004fea000383ffff */
[----:B------:R-:W-:Y:S05]  /*81e0*/  BRA `(.L_x_93) ;  /* 0xffffffb000747947 */ /* 0x000fea000383ffff */
.L_x_29:
[----:B-1----:R-:W-:-:S04]  /*81f0*/  MOV R6, UR6 ;  /* 0x0000000600067c02 */ /* 0x002fc80008000f00 */
[----:B------:R1:W2:Y:S03]  /*8200*/  SYNCS.PHASECHK.TRANS64.TRYWAIT P2, [R6+URZ+0x18000], R7 ;  /* 0x01800007060075a7 */ /* 0x0002a6000804017f */
[----:B--2---:R-:W-:Y:S05]  /*8210*/  @!P2 NANOSLEEP.SYNCS 0x989680 ;  /* 0x009896800000a95d */ /* 0x004fea0003900000 */
[----:B------:R-:W2:Y:S02]  /*8220*/  @!P2 SYNCS.PHASECHK.TRANS64 P2, [R6+URZ+0x18000], R7 ;  /* 0x018000070600a5a7 */ /* 0x000ea4000804007f */
[----:B--2---:R-:W-:Y:S05]  /*8230*/  @!P2 BRA `(.L_x_29) ;  /* 0xfffffffc00eca947 */ /* 0x004fea000383ffff */
[----:B------:R-:W-:Y:S05]  /*8240*/  BRA `(.L_x_28) ;  /* 0xffffffd4004c7947 */ /* 0x000fea000383ffff */
.L_x_45:
[----:B-1----:R-:W-:-:S04]  /*8250*/  MOV R3, UR4 ;  /* 0x0000000400037c02 */ /* 0x002fc80008000f00 */
[----:B------:R1:W2:Y:S03]  /*8260*/  SYNCS.PHASECHK.TRANS64.TRYWAIT P0, [R3+URZ+0x18098], R0 ;  /* 0x01809800030075a7 */ /* 0x0002a6000800017f */
[----:B--2---:R-:W-:Y:S05]  /*8270*/  @!P0 NANOSLEEP.SYNCS 0x989680 ;  /* 0x009896800000895d */ /* 0x004fea0003900000 */
[----:B------:R-:W2:Y:S02]  /*8280*/  @!P0 SYNCS.PHASECHK.TRANS64 P0, [R3+URZ+0x18098], R0 ;  /* 0x01809800030085a7 */ /* 0x000ea4000800007f */
[----:B--2---:R-:W-:Y:S05]  /*8290*/  @!P0 BRA `(.L_x_45) ;  /* 0xfffffffc00ec8947 */ /* 0x004fea000383ffff */
[----:B------:R-:W-:Y:S05]  /*82a0*/  BRA `(.L_x_94) ;  /* 0xffffffdc00d07947 */ /* 0x000fea000383ffff */
.L_x_59:
[----:B--2---:R2:W4:Y:S02]  /*82b0*/  SYNCS.PHASECHK.TRANS64.TRYWAIT P0, [R3+URZ+0x18060], R2 ;  /* 0x01806002030075a7 */ /* 0x004524000800017f */
[----:B----4-:R-:W-:Y:S05]  /*82c0*/  @!P0 NANOSLEEP.SYNCS 0x989680 ;  /* 0x009896800000895d */ /* 0x010fea0003900000 */
[----:B------:R-:W4:Y:S02]  /*82d0*/  @!P0 SYNCS.PHASECHK.TRANS64 P0, [R3+URZ+0x18060], R2 ;  /* 0x01806002030085a7 */ /* 0x000f24000800007f */
[----:B----4-:R-:W-:Y:S05]  /*82e0*/  @!P0 BRA `(.L_x_59) ;  /* 0xfffffffc00f08947 */ /* 0x010fea000383ffff */
[----:B------:R-:W-:Y:S05]  /*82f0*/  BRA `(.L_x_95) ;  /* 0xffffffec008c7947 */ /* 0x000fea000383ffff */
.L_x_64:
[----:B-1----:R1:W2:Y:S02]  /*8300*/  SYNCS.PHASECHK.TRANS64.TRYWAIT P0, [R5+URZ+0x18028], R0 ;  /* 0x01802800050075a7 */ /* 0x0022a4000800017f */
[----:B--2---:R-:W-:Y:S05]  /*8310*/  @!P0 NANOSLEEP.SYNCS 0x989680 ;  /* 0x009896800000895d */ /* 0x004fea0003900000 */
[----:B------:R-:W2:Y:S02]  /*8320*/  @!P0 SYNCS.PHASECHK.TRANS64 P0, [R5+URZ+0x18028], R0 ;  /* 0x01802800050085a7 */ /* 0x000ea4000800007f */
[----:B--2---:R-:W-:Y:S05]  /*8330*/  @!P0 BRA `(.L_x_64) ;  /* 0xfffffffc00f08947 */ /* 0x004fea000383ffff */
[----:B------:R-:W-:Y:S05]  /*8340*/  BRA `(.L_x_96) ;  /* 0xfffffff000107947 */ /* 0x000fea000383ffff */
.L_x_69:
[----:B-1----:R1:W2:Y:S02]  /*8350*/  SYNCS.PHASECHK.TRANS64.TRYWAIT P0, [R4+URZ+0x18060], R5 ;  /* 0x01806005040075a7 */ /* 0x0022a4000800017f */
[----:B--2---:R-:W-:Y:S05]  /*8360*/  @!P0 NANOSLEEP.SYNCS 0x989680 ;  /* 0x009896800000895d */ /* 0x004fea0003900000 */
[----:B------:R-:W2:Y:S02]  /*8370*/  @!P0 SYNCS.PHASECHK.TRANS64 P0, [R4+URZ+0x18060], R5 ;  /* 0x01806005040085a7 */ /* 0x000ea4000800007f */
[----:B--2---:R-:W-:Y:S05]  /*8380*/  @!P0 BRA `(.L_x_69) ;  /* 0xfffffffc00f08947 */ /* 0x004fea000383ffff */
[----:B------:R-:W-:Y:S05]  /*8390*/  BRA `(.L_x_97) ;  /* 0xfffffff0008c7947 */ /* 0x000fea000383ffff */
.L_x_74:
[----:B-1----:R1:W2:Y:S02]  /*83a0*/  SYNCS.PHASECHK.TRANS64.TRYWAIT P0, [R3+URZ+0x18028], R4 ;  /* 0x01802804030075a7 */ /* 0x0022a4000800017f */
[----:B--2---:R-:W-:Y:S05]  /*83b0*/  @!P0 NANOSLEEP.SYNCS 0x989680 ;  /* 0x009896800000895d */ /* 0x004fea0003900000 */
[----:B------:R-:W2:Y:S02]  /*83c0*/  @!P0 SYNCS.PHASECHK.TRANS64 P0, [R3+URZ+0x18028], R4 ;  /* 0x01802804030085a7 */ /* 0x000ea4000800007f */
[----:B--2---:R-:W-:Y:S05]  /*83d0*/  @!P0 BRA `(.L_x_74) ;  /* 0xfffffffc00f08947 */ /* 0x004fea000383ffff */
[----:B------:R-:W-:Y:S05]  /*83e0*/  BRA `(.L_x_98) ;  /* 0xfffffff400147947 */ /* 0x000fea000383ffff */
.L_x_80:
[----:B-1----:R1:W2:Y:S02]  /*83f0*/  SYNCS.PHASECHK.TRANS64.TRYWAIT P4, [R6+URZ+0x18028], R5 ;  /* 0x01802805060075a7 */ /* 0x0022a4000808017f */
[----:B--2---:R-:W-:Y:S05]  /*8400*/  @!P4 NANOSLEEP.SYNCS 0x989680 ;  /* 0x009896800000c95d */ /* 0x004fea0003900000 */
[----:B------:R-:W2:Y:S02]  /*8410*/  @!P4 SYNCS.PHASECHK.TRANS64 P4, [R6+URZ+0x18028], R5 ;  /* 0x018028050600c5a7 */ /* 0x000ea4000808007f */
[----:B--2---:R-:W-:Y:S05]  /*8420*/  @!P4 BRA `(.L_x_80) ;  /* 0xfffffffc00f0c947 */ /* 0x004fea000383ffff */
[----:B------:R-:W-:Y:S05]  /*8430*/  BRA `(.L_x_99) ;  /* 0xfffffff400cc7947 */ /* 0x000fea000383ffff */
.L_x_85:
[----:B-1----:R1:W2:Y:S02]  /*8440*/  SYNCS.PHASECHK.TRANS64.TRYWAIT P4, [R6+URZ+0x18028], R7 ;  /* 0x01802807060075a7 */ /* 0x0022a4000808017f */
[----:B--2---:R-:W-:Y:S05]  /*8450*/  @!P4 NANOSLEEP.SYNCS 0x989680 ;  /* 0x009896800000c95d */ /* 0x004fea0003900000 */
[----:B------:R-:W2:Y:S02]  /*8460*/  @!P4 SYNCS.PHASECHK.TRANS64 P4, [R6+URZ+0x18028], R7 ;  /* 0x018028070600c5a7 */ /* 0x000ea4000808007f */
[----:B--2---:R-:W-:Y:S05]  /*8470*/  @!P4 BRA `(.L_x_85) ;  /* 0xfffffffc00f0c947 */ /* 0x004fea000383ffff */
[----:B------:R-:W-:Y:S05]  /*8480*/  BRA `(.L_x_100) ;  /* 0xfffffff800547947 */ /* 0x000fea000383ffff */
        .weak           $__internal_0_$__cuda_sm20_rcp_rn_f32_slowpath
        .type           $__internal_0_$__cuda_sm20_rcp_rn_f32_slowpath,@function
        .size           $__internal_0_$__cuda_sm20_rcp_rn_f32_slowpath,(.L_x_106 - $__internal_0_$__cuda_sm20_rcp_rn_f32_slowpath)
$__internal_0_$__cuda_sm20_rcp_rn_f32_slowpath:
[----:B------:R-:W-:Y:S01]  /*8490*/  SHF.L.U32 R0, R2, 0x1, RZ ;  /* 0x0000000102007819 */ /* 0x000fe200000006ff */
[----:B------:R-:W-:Y:S03]  /*84a0*/  BSSY B2, `(.L_x_101) ;  /* 0x0000030000027945 */ /* 0x000fe60003800000 */
[----:B------:R-:W-:-:S04]  /*84b0*/  SHF.R.U32.HI R14, RZ, 0x18, R0 ;  /* 0x00000018ff0e7819 */ /* 0x000fc80000011600 */
[----:B------:R-:W-:-:S13]  /*84c0*/  ISETP.NE.U32.AND P0, PT, R14, RZ, PT ;  /* 0x000000ff0e00720c */ /* 0x000fda0003f05070 */
[----:B------:R-:W-:Y:S05]  /*84d0*/  @P0 BRA `(.L_x_102) ;  /* 0x0000000000280947 */ /* 0x000fea0003800000 */
[----:B------:R-:W-:-:S04]  /*84e0*/  SHF.L.U32 R0, R2, 0x1, RZ ;  /* 0x0000000102007819 */ /* 0x000fc800000006ff */
[----:B------:R-:W-:-:S13]  /*84f0*/  ISETP.NE.AND P0, PT, R0, RZ, PT ;  /* 0x000000ff0000720c */ /* 0x000fda0003f05270 */
[----:B------:R-:W-:Y:S01]  /*8500*/  @P0 FFMA R6, R2, 1.84467440737095516160e+19, RZ ;  /* 0x5f80000002060823 */ /* 0x000fe200000000ff */
[----:B------:R-:W-:Y:S08]  /*8510*/  @!P0 MUFU.RCP R5, R2 ;  /* 0x0000000200058308 */ /* 0x000ff00000001000 */
[----:B------:R-:W1:Y:S02]  /*8520*/  @P0 MUFU.RCP R7, R6 ;  /* 0x0000000600070308 */ /* 0x000e640000001000 */
[----:B-1----:R-:W-:-:S04]  /*8530*/  @P0 FFMA R0, R6, R7, -1 ;  /* 0xbf80000006000423 */ /* 0x002fc80000000007 */
[----:B------:R-:W-:-:S04]  /*8540*/  @P0 FADD.FTZ R0, -R0, -RZ ;  /* 0x800000ff00000221 */ /* 0x000fc80000010100 */
[----:B------:R-:W-:-:S04]  /*8550*/  @P0 FFMA R0, R7, R0, R7 ;  /* 0x0000000007000223 */ /* 0x000fc80000000007 */
[----:B------:R-:W-:Y:S01]  /*8560*/  @P0 FFMA R5, R0, 1.84467440737095516160e+19, RZ ;  /* 0x5f80000000050823 */ /* 0x000fe200000000ff */
[----:B------:R-:W-:Y:S06]  /*8570*/  BRA `(.L_x_103) ;  /* 0x0000000000887947 */ /* 0x000fec0003800000 */
.L_x_102:
[----:B------:R-:W-:-:S04]  /*8580*/  IADD3 R17, R14, -0xfd, RZ ;  /* 0xffffff030e117810 */ /* 0x000fc80007ffe0ff */
[----:B------:R-:W-:-:S13]  /*8590*/  ISETP.GT.U32.AND P0, PT, R17, 0x1, PT ;  /* 0x000000011100780c */ /* 0x000fda0003f04070 */
[----:B------:R-:W-:Y:S05]  /*85a0*/  @P0 BRA `(.L_x_104) ;  /* 0x0000000000780947 */ /* 0x000fea0003800000 */
[----:B------:R-:W-:Y:S02]  /*85b0*/  LOP3.LUT R0, R2, 0x7fffff, RZ, 0xc0, !PT ;  /* 0x007fffff02007812 */ /* 0x000fe400078ec0ff */
[----:B------:R-:W-:Y:S02]  /*85c0*/  MOV R12, 0x3 ;  /* 0x00000003000c7802 */ /* 0x000fe40000000f00 */
[----:B------:R-:W-:Y:S02]  /*85d0*/  LOP3.LUT R0, R0, 0x3f800000, RZ, 0xfc, !PT ;  /* 0x3f80000000007812 */ /* 0x000fe400078efcff */
[----:B------:R-:W-:Y:S02]  /*85e0*/  SHF.L.U32 R12, R12, R17, RZ ;  /* 0x000000110c0c7219 */ /* 0x000fe400000006ff */
[----:B------:R-:W1:Y:S02]  /*85f0*/  MUFU.RCP R5, R0 ;  /* 0x0000000000057308 */ /* 0x000e640000001000 */
[----:B-1----:R-:W-:-:S04]  /*8600*/  FFMA R6, R0, R5, -1 ;  /* 0xbf80000000067423 */ /* 0x002fc80000000005 */
[----:B------:R-:W-:-:S04]  /*8610*/  FADD.FTZ R6, -R6, -RZ ;  /* 0x800000ff06067221 */ /* 0x000fc80000010100 */
[CCC-:B------:R-:W-:Y:S01]  /*8620*/  FFMA.RM R7, R5.reuse, R6.reuse, R5.reuse ;  /* 0x0000000605077223 */ /* 0x1c0fe20000004005 */
[----:B------:R-:W-:-:S04]  /*8630*/  FFMA.RP R6, R5, R6, R5 ;  /* 0x0000000605067223 */ /* 0x000fc80000008005 */
[C---:B------:R-:W-:Y:S02]  /*8640*/  LOP3.LUT R5, R7.reuse, 0x7fffff, RZ, 0xc0, !PT ;  /* 0x007fffff07057812 */ /* 0x040fe400078ec0ff */
[----:B------:R-:W-:Y:S02]  /*8650*/  FSETP.NEU.FTZ.AND P0, PT, R7, R6, PT ;  /* 0x000000060700720b */ /* 0x000fe40003f1d000 */
[----:B------:R-:W-:Y:S02]  /*8660*/  LOP3.LUT R5, R5, 0x800000, RZ, 0xfc, !PT ;  /* 0x0080000005057812 */ /* 0x000fe400078efcff */
[----:B------:R-:W-:Y:S02]  /*8670*/  SEL R6, RZ, 0xffffffff, !P0 ;  /* 0xffffffffff067807 */ /* 0x000fe40004000000 */
[----:B------:R-:W-:Y:S02]  /*8680*/  LOP3.LUT R12, R12, R5, RZ, 0xc0, !PT ;  /* 0x000000050c0c7212 */ /* 0x000fe400078ec0ff */
[----:B------:R-:W-:-:S02]  /*8690*/  IADD3 R6, -R6, RZ, RZ ;  /* 0x000000ff06067210 */ /* 0x000fc40007ffe1ff */
[-C--:B------:R-:W-:Y:S02]  /*86a0*/  SHF.R.U32.HI R12, RZ, R17.reuse, R12 ;  /* 0x00000011ff0c7219 */ /* 0x080fe4000001160c */
[----:B------:R-:W-:Y:S02]  /*86b0*/  LOP3.LUT P1, RZ, R6, R17, R5, 0xf8, !PT ;  /* 0x0000001106ff7212 */ /* 0x000fe4000782f805 */
[C---:B------:R-:W-:Y:S02]  /*86c0*/  LOP3.LUT P0, RZ, R12.reuse, 0x1, RZ, 0xc0, !PT ;  /* 0x000000010cff7812 */ /* 0x040fe4000780c0ff */
[----:B------:R-:W-:-:S04]  /*86d0*/  LOP3.LUT P2, RZ, R12, 0x2, RZ, 0xc0, !PT ;  /* 0x000000020cff7812 */ /* 0x000fc8000784c0ff */
[----:B------:R-:W-:Y:S02]  /*86e0*/  PLOP3.LUT P0, PT, P0, P1, P2, 0xe0, 0x0 ;  /* 0x000000000000781c */ /* 0x000fe40000703c20 */
[----:B------:R-:W-:Y:S02]  /*86f0*/  LOP3.LUT P1, RZ, R2, 0x7fffff, RZ, 0xc0, !PT ;  /* 0x007fffff02ff7812 */ /* 0x000fe4000782c0ff */
[----:B------:R-:W-:-:S04]  /*8700*/  SEL R0, RZ, 0x1, !P0 ;  /* 0x00000001ff007807 */ /* 0x000fc80004000000 */
[----:B------:R-:W-:-:S04]  /*8710*/  IADD3 R0, -R0, RZ, RZ ;  /* 0x000000ff00007210 */ /* 0x000fc80007ffe1ff */
[----:B------:R-:W-:Y:S02]  /*8720*/  ISETP.GE.AND P0, PT, R0, RZ, PT ;  /* 0x000000ff0000720c */ /* 0x000fe40003f06270 */
[----:B------:R-:W-:-:S04]  /*8730*/  IADD3 R0, R14, -0xfc, RZ ;  /* 0xffffff040e007810 */ /* 0x000fc80007ffe0ff */
[----:B------:R-:W-:-:S07]  /*8740*/  SHF.R.U32.HI R5, RZ, R0, R5 ;  /* 0x00000000ff057219 */ /* 0x000fce0000011605 */
[----:B------:R-:W-:-:S04]  /*8750*/  @!P0 IADD3 R5, R5, 0x1, RZ ;  /* 0x0000000105058810 */ /* 0x000fc80007ffe0ff */
[----:B------:R-:W-:-:S04]  /*8760*/  @!P1 SHF.L.U32 R5, R5, 0x1, RZ ;  /* 0x0000000105059819 */ /* 0x000fc800000006ff */
[----:B------:R-:W-:Y:S01]  /*8770*/  LOP3.LUT R5, R5, 0x80000000, R2, 0xf8, !PT ;  /* 0x8000000005057812 */ /* 0x000fe200078ef802 */
[----:B------:R-:W-:Y:S06]  /*8780*/  BRA `(.L_x_103) ;  /* 0x0000000000047947 */ /* 0x000fec0003800000 */
.L_x_104:
[----:B------:R1:W2:Y:S02]  /*8790*/  MUFU.RCP R5, R2 ;  /* 0x0000000200057308 */ /* 0x0002a40000001000 */
.L_x_103:
[----:B------:R-:W-:Y:S05]  /*87a0*/  BSYNC B2 ;  /* 0x0000000000027941 */ /* 0x000fea0003800000 */
.L_x_101:
[----:B------:R-:W-:Y:S02]  /*87b0*/  MOV R6, R13 ;  /* 0x0000000d00067202 */ /* 0x000fe40000000f00 */
[----:B------:R-:W-:-:S04]  /*87c0*/  MOV R7, 0x0 ;  /* 0x0000000000077802 */ /* 0x000fc80000000f00 */
[----:B-12---:R-:W-:Y:S05]  /*87d0*/  RET.REL.NODEC R6 `(_ZN7cutlass13device_kernelINS_4fmha6kernel28FmhaKernelTmaWarpSpecializedINS1_10collective30FmhaMainloopTmaWarpSpecializedINS_6half_tEffN4cute5tupleIJNS7_1CILi128EEESA_NS9_ILi64EEEEEENS8_IJiNS9_ILi1EEENS8_IJiiEEEEEESF_SF_NS4_13DefaultFusionEJEEENS4_15FmhaFwdEpilogueIS6_fNS8_IJSB_SB_SA_EEEEENS2_23IndividualTileSchedulerEJEEEEEvNT_6ParamsE) ;  /* 0xffffff7806087950 */ /* 0x006fea0003c3ffff */
.L_x_105:
[----:B------:R-:W-:-:S00]  /*87e0*/  BRA `(.L_x_105) ;  /* 0xfffffffc00fc7947 */ /* 0x000fc0000383ffff */
[----:B------:R-:W-:-:S00]  /*87f0*/  NOP ;  /* 0x0000000000007918 */ /* 0x000fc00000000000 */
        /* <DEDUP_REMOVED lines=8> */
.L_x_106:


//--------------------- .nv.global.init           --------------------------
	.section	.nv.global.init,"aw",@progbits
.nv.global.init:
	.type		$str$24,@object
	.size		$str$24,($str$25 - $str$24)
$str$24:
        /*0000*/ 	.byte	0x28, 0x61, 0x64, 0x64, 0x72, 0x65, 0x73, 0x73, 0x20, 0x26, 0x20, 0x6d, 0x61, 0x73, 0x6b, 0x29
        /*0010*/ 	.byte	0x20, 0x3d, 0x3d, 0x20, 0x30, 0x00
	.type		$str$25,@object
	.size		$str$25,(__unnamed_1 - $str$25)
$str$25:
        /*0016*/ 	.byte	0x2f, 0x74, 0x6d, 0x70, 0x2f, 0x63, 0x75, 0x74, 0x6c, 0x61, 0x73, 0x73, 0x5f, 0x73, 0x77, 0x65
        /*0026*/ 	.byte	0x65, 0x70, 0x5f, 0x73, 0x72, 0x63, 0x2f, 0x69, 0x6e, 0x63, 0x6c, 0x75, 0x64, 0x65, 0x2f, 0x63
        /*0036*/ 	.byte	0x75, 0x74, 0x65, 0x2f, 0x70, 0x6f, 0x69, 0x6e, 0x74, 0x65, 0x72, 0x5f, 0x66, 0x6c, 0x61, 0x67
        /*0046*/ 	.byte	0x67, 0x65, 0x64, 0x2e, 0x68, 0x70, 0x70, 0x00
	.type		__unnamed_1,@object
	.size		__unnamed_1,(.L_0 - __unnamed_1)
__unnamed_1:
        /*004e*/ 	.byte	0x61, 0x75, 0x74, 0x6f, 0x20, 0x63, 0x75, 0x74, 0x65, 0x3a, 0x3a, 0x61, 0x73, 0x5f, 0x70, 0x6f
        /* <DEDUP_REMOVED lines=27> */
        /*020e*/ 	.byte	0x3e, 0x3e, 0x3e, 0x3e, 0x3e, 0x5d, 0x00
.L_0:


//--------------------- .nv.shared._ZN7cutlass13device_kernelINS_4fmha6kernel28FmhaKernelTmaWarpSpecializedINS1_10collective30FmhaMainloopTmaWarpSpecializedINS_6half_tEffN4cute5tupleIJNS7_1CILi128EEESA_NS9_ILi64EEEEEENS8_IJiNS9_ILi1EEENS8_IJiiEEEEEESF_SF_NS4_13DefaultFusionEJEEENS4_15FmhaFwdEpilogueIS6_fNS8_IJSB_SB_SA_EEEEENS2_23IndividualTileSchedulerEJEEEEEvNT_6ParamsE --------------------------
	.section	.nv.shared._ZN7cutlass13device_kernelINS_4fmha6kernel28FmhaKernelTmaWarpSpecializedINS1_10collective30FmhaMainloopTmaWarpSpecializedINS_6half_tEffN4cute5tupleIJNS7_1CILi128EEESA_NS9_ILi64EEEEEENS8_IJiNS9_ILi1EEENS8_IJiiEEEEEESF_SF_NS4_13DefaultFusionEJEEENS4_15FmhaFwdEpilogueIS6_fNS8_IJSB_SB_SA_EEEEENS2_23IndividualTileSchedulerEJEEEEEvNT_6ParamsE,"aw",@nobits
	.sectionflags	@""
	.align	16
	.zero		1024


//--------------------- .nv.shared.reserved.0     --------------------------
	.section	.nv.shared.reserved.0,"aw",@nobits
	.weak		__nv_reservedSMEM_offset_0_alias
	.size		__nv_reservedSMEM_offset_0_alias, 0, 0
	.other		__nv_reservedSMEM_offset_0_alias,@"STO_CUDA_RESERVED_SHARED STV_DEFAULT"
__nv_reservedSMEM_offset_0_alias:
	.zero		0


//--------------------- .nv.global                --------------------------
	.section	.nv.global,"aw",@nobits
.nv.global:
	.type		_ZN39_INTERNAL_299cb4aa_4_k_cu_0cd1a3ba_36854cute1_E,@object
	.size		_ZN39_INTERNAL_299cb4aa_4_k_cu_0cd1a3ba_36854cute1_E,(_ZN39_INTERNAL_299cb4aa_4_k_cu_0cd1a3ba_36854cuda3std3__45__cpo6cbeginE - _ZN39_INTERNAL_299cb4aa_4_k_cu_0cd1a3ba_36854cute1_E)
_ZN39_INTERNAL_299cb4aa_4_k_cu_0cd1a3ba_36854cute1_E:
	.zero		1
	.type		_ZN39_INTERNAL_299cb4aa_4_k_cu_0cd1a3ba_36854cuda3std3__45__cpo6cbeginE,@object
	.size		_ZN39_INTERNAL_299cb4aa_4_k_cu_0cd1a3ba_36854cuda3std3__45__cpo6cbeginE,(_ZN39_INTERNAL_299cb4aa_4_k_cu_0cd1a3ba_36854cuda3std3__48in_placeE - _ZN39_INTERNAL_299cb4aa_4_k_cu_0cd1a3ba_36854cuda3std3__45__cpo6cbeginE)
_ZN39_INTERNAL_299cb4aa_4_k_cu_0cd1a3ba_36854cuda3std3__45__cpo6cbeginE:
	.zero		1
	.type		_ZN39_INTERNAL_299cb4aa_4_k_cu_0cd1a3ba_36854cuda3std3__48in_placeE,@object
	.size		_ZN39_INTERNAL_299cb4aa_4_k_cu_0cd1a3ba_36854cuda3std3__48in_placeE,(_ZN39_INTERNAL_299cb4aa_4_k_cu_0cd1a3ba_36854cuda3std6ranges3__45__cpo9iter_moveE - _ZN39_INTERNAL_299cb4aa_4_k_cu_0cd1a3ba_36854cuda3std3__48in_placeE)
_ZN39_INTERNAL_299cb4aa_4_k_cu_0cd1a3ba_36854cuda3std3__48in_placeE:
	.zero		1
	.type		_ZN39_INTERNAL_299cb4aa_4_k_cu_0cd1a3ba_36854cuda3std6ranges3__45__cpo9iter_moveE,@object
	.size		_ZN39_INTERNAL_299cb4aa_4_k_cu_0cd1a3ba_36854cuda3std6ranges3__45__cpo9iter_moveE,(_ZN39_INTERNAL_299cb4aa_4_k_cu_0cd1a3ba_36854cuda3std3__45__cpo5beginE - _ZN39_INTERNAL_299cb4aa_4_k_cu_0cd1a3ba_36854cuda3std6ranges3__45__cpo9iter_moveE)
_ZN39_INTERNAL_299cb4aa_4_k_cu_0cd1a3ba_36854cuda3std6ranges3__45__cpo9iter_moveE:
	.zero		1
	.type		_ZN39_INTERNAL_299cb4aa_4_k_cu_0cd1a3ba_36854cuda3std3__45__cpo5beginE,@object
	.size		_ZN39_INTERNAL_299cb4aa_4_k_cu_0cd1a3ba_36854cuda3std3__45__cpo5beginE,(_ZN39_INTERNAL_299cb4aa_4_k_cu_0cd1a3ba_36854cuda3std3__441_GLOBAL__N__299cb4aa_4_k_cu_0cd1a3ba_36856ignoreE - _ZN39_INTERNAL_299cb4aa_4_k_cu_0cd1a3ba_36854cuda3std3__45__cpo5beginE)
_ZN39_INTERNAL_299cb4aa_4_k_cu_0cd1a3ba_36854cuda3std3__45__cpo5beginE:
	.zero		1
	.type		_ZN39_INTERNAL_299cb4aa_4_k_cu_0cd1a3ba_36854cuda3std3__441_GLOBAL__N__299cb4aa_4_k_cu_0cd1a3ba_36856ignoreE,@object
	.size		_ZN39_INTERNAL_299cb4aa_4_k_cu_0cd1a3ba_36854cuda3std3__441_GLOBAL__N__299cb4aa_4_k_cu_0cd1a3ba_36856ignoreE,(_ZN39_INTERNAL_299cb4aa_4_k_cu_0cd1a3ba_36854cute7productE - _ZN39_INTERNAL_299cb4aa_4_k_cu_0cd1a3ba_36854cuda3std3__441_GLOBAL__N__299cb4aa_4_k_cu_0cd1a3ba_36856ignoreE)
_ZN39_INTERNAL_299cb4aa_4_k_cu_0cd1a3ba_36854cuda3std3__441_GLOBAL__N__299cb4aa_4_k_cu_0cd1a3ba_36856ignoreE:
	.zero		1
	.type		_ZN39_INTERNAL_299cb4aa_4_k_cu_0cd1a3ba_36854cute7productE,@object
	.size		_ZN39_INTERNAL_299cb4aa_4_k_cu_0cd1a3ba_36854cute7productE,(_ZN39_INTERNAL_299cb4aa_4_k_cu_0cd1a3ba_36854cuda3std3__45__cpo3endE - _ZN39_INTERNAL_299cb4aa_4_k_cu_0cd1a3ba_36854cute7productE)
_ZN39_INTERNAL_299cb4aa_4_k_cu_0cd1a3ba_36854cute7productE:
	.zero		1
	.type		_ZN39_INTERNAL_299cb4aa_4_k_cu_0cd1a3ba_36854cuda3std3__45__cpo3endE,@object
	.size		_ZN39_INTERNAL_299cb4aa_4_k_cu_0cd1a3ba_36854cuda3std3__45__cpo3endE,(_ZN39_INTERNAL_299cb4aa_4_k_cu_0cd1a3ba_36854cuda3std3__419piecewise_constructE - _ZN39_INTERNAL_299cb4aa_4_k_cu_0cd1a3ba_36854cuda3std3__45__cpo3endE)
_ZN39_INTERNAL_299cb4aa_4_k_cu_0cd1a3ba_36854cuda3std3__45__cpo3endE:
	.zero		1
	.type		_ZN39_INTERNAL_299cb4aa_4_k_cu_0cd1a3ba_36854cuda3std3__419piecewise_constructE,@object
	.size		_ZN39_INTERNAL_299cb4aa_4_k_cu_0cd1a3ba_36854cuda3std3__419piecewise_constructE,(_ZN39_INTERNAL_299cb4aa_4_k_cu_0cd1a3ba_36854cuda3std3__45__cpo4cendE - _ZN39_INTERNAL_299cb4aa_4_k_cu_0cd1a3ba_36854cuda3std3__419piecewise_constructE)
_ZN39_INTERNAL_299cb4aa_4_k_cu_0cd1a3ba_36854cuda3std3__419piecewise_constructE:
	.zero		1
	.type		_ZN39_INTERNAL_299cb4aa_4_k_cu_0cd1a3ba_36854cuda3std3__45__cpo4cendE,@object
	.size		_ZN39_INTERNAL_299cb4aa_4_k_cu_0cd1a3ba_36854cuda3std3__45__cpo4cendE,(_ZN39_INTERNAL_299cb4aa_4_k_cu_0cd1a3ba_36854cuda3std6ranges3__45__cpo4swapE - _ZN39_INTERNAL_299cb4aa_4_k_cu_0cd1a3ba_36854cuda3std3__45__cpo4cendE)
_ZN39_INTERNAL_299cb4aa_4_k_cu_0cd1a3ba_36854cuda3std3__45__cpo4cendE:
	.zero		1
	.type		_ZN39_INTERNAL_299cb4aa_4_k_cu_0cd1a3ba_36854cuda3std6ranges3__45__cpo4swapE,@object
	.size		_ZN39_INTERNAL_299cb4aa_4_k_cu_0cd1a3ba_36854cuda3std6ranges3__45__cpo4swapE,(.L_8 - _ZN39_INTERNAL_299cb4aa_4_k_cu_0cd1a3ba_36854cuda3std6ranges3__45__cpo4swapE)
_ZN39_INTERNAL_299cb4aa_4_k_cu_0cd1a3ba_36854cuda3std6ranges3__45__cpo4swapE:
	.zero		1
.L_8:


//--------------------- .nv.constant0._ZN7cutlass13device_kernelINS_4fmha6kernel28FmhaKernelTmaWarpSpecializedINS1_10collective30FmhaMainloopTmaWarpSpecializedINS_6half_tEffN4cute5tupleIJNS7_1CILi128EEESA_NS9_ILi64EEEEEENS8_IJiNS9_ILi1EEENS8_IJiiEEEEEESF_SF_NS4_13DefaultFusionEJEEENS4_15FmhaFwdEpilogueIS6_fNS8_IJSB_SB_SA_EEEEENS2_23IndividualTileSchedulerEJEEEEEvNT_6ParamsE --------------------------
	.section	.nv.constant0._ZN7cutlass13device_kernelINS_4fmha6kernel28FmhaKernelTmaWarpSpecializedINS1_10collective30FmhaMainloopTmaWarpSpecializedINS_6half_tEffN4cute5tupleIJNS7_1CILi128EEESA_NS9_ILi64EEEEEENS8_IJiNS9_ILi1EEENS8_IJiiEEEEEESF_SF_NS4_13DefaultFusionEJEEENS4_15FmhaFwdEpilogueIS6_fNS8_IJSB_SB_SA_EEEEENS2_23IndividualTileSchedulerEJEEEEEvNT_6ParamsE,"a",@progbits
	.sectionflags	@""
	.align	4
.nv.constant0._ZN7cutlass13device_kernelINS_4fmha6kernel28FmhaKernelTmaWarpSpecializedINS1_10collective30FmhaMainloopTmaWarpSpecializedINS_6half_tEffN4cute5tupleIJNS7_1CILi128EEESA_NS9_ILi64EEEEEENS8_IJiNS9_ILi1EEENS8_IJiiEEEEEESF_SF_NS4_13DefaultFusionEJEEENS4_15FmhaFwdEpilogueIS6_fNS8_IJSB_SB_SA_EEEEENS2_23IndividualTileSchedulerEJEEEEEvNT_6ParamsE:
	.zero		2688


//--------------------- SYMBOLS --------------------------

	.type		.nv.reservedSmem.offset0,@object
	.size		.nv.reservedSmem.offset0,0x4
	.type		__assertfail,@function
